	.target	sm_90a

	.elftype	@"ET_EXEC"


//--------------------- .note.nv.tkinfo           --------------------------
	.section	.note.nv.tkinfo,"",@"SHT_NOTE"
	.sectionflags	@"SHF_NOTE_NV_TKINFO"
	.tkinfo
        /*0018*/ 	.word	0x00000002
        /*0030*/ 	.string	""
        /*0030*/ 	.string	"ptxas"
        /*0030*/ 	.string	"Cuda compilation tools, release 13.0, V13.0.88"
        /*0030*/ 	.string	"Build cuda_13.0.r13.0/compiler.36424714_0"
        /*0030*/ 	.string	"-arch sm_90a -m 64 "



//--------------------- .note.nv.cuinfo           --------------------------
	.section	.note.nv.cuinfo,"",@"SHT_NOTE"
	.sectionflags	@"SHF_NOTE_NV_CUINFO"
        /*0018*/ 	.short	0x0002
        /*001a*/ 	.short	0x005a
        /*001c*/ 	.short	0x0082
	.zero		2


//--------------------- .nv.info                  --------------------------
	.section	.nv.info,"",@"SHT_CUDA_INFO"
	.align	4


	//----- nvinfo : EIATTR_REGCOUNT
	.align		4
        /*0000*/ 	.byte	0x04, 0x2f
        /*0002*/ 	.short	(.L_15 - .L_14)
	.align		4
.L_14:
        /*0004*/ 	.word	index@(_ZN7cutlass13device_kernelINS_4gemm6kernel13GemmUniversalIN4cute5tupleIJiiiiEEENS1_10collective13CollectiveMmaINS1_34MainloopSm90TmaGmmaWarpSpecializedILi18ENS5_IJNS4_1CILi1EEESB_SB_EEENS1_32KernelTmaWarpSpecializedPingpongEEENS5_IJNSA_ILi64EEENSA_ILi128EEENSA_ILi32EEEEEENS_10bfloat16_tENS5_IJlSB_lEEESJ_SK_NS4_8TiledMMAINS4_8MMA_AtomIJNS4_4SM904GMMA28MMA_64x128x16_F32BF16BF16_SSILNSO_5MajorE0ELSQ_0ELNSO_7ScaleInE1ELSR_1EEEEEENS4_6LayoutISC_NS5_IJNSA_ILi0EEESV_SV_EEEEENS5_IJNS4_10UnderscoreESY_SY_EEEEENS4_13SM90_TMA_LOADENS4_14ComposedLayoutINS4_7SwizzleILi2ELi4ELi3EEENS4_18smem_ptr_flag_bitsILi16EEENSU_INS5_IJNSA_ILi8EEESH_EEENS5_IJSH_SB_EEEEEEEvNS4_8identityES11_S1B_vS1C_EENS_8epilogue10collective6detail29Sm90TmaWarpSpecializedAdapterINS1F_15DefaultEpilogueISJ_SK_SK_NS1E_6thread17LinearCombinationISJ_Li1EffLNS1J_9ScaleType4KindE0ELNS_15FloatRoundStyleE2ESJ_EENS1_15EpilogueDefaultEEEEEvvEEEEvNT_6ParamsE)
        /*0008*/ 	.word	0x000000a8


	//----- nvinfo : EIATTR_FRAME_SIZE
	.align		4
.L_15:
        /*000c*/ 	.byte	0x04, 0x11
        /*000e*/ 	.short	(.L_17 - .L_16)
	.align		4
.L_16:
        /*0010*/ 	.word	index@(_ZN7cutlass13device_kernelINS_4gemm6kernel13GemmUniversalIN4cute5tupleIJiiiiEEENS1_10collective13CollectiveMmaINS1_34MainloopSm90TmaGmmaWarpSpecializedILi18ENS5_IJNS4_1CILi1EEESB_SB_EEENS1_32KernelTmaWarpSpecializedPingpongEEENS5_IJNSA_ILi64EEENSA_ILi128EEENSA_ILi32EEEEEENS_10bfloat16_tENS5_IJlSB_lEEESJ_SK_NS4_8TiledMMAINS4_8MMA_AtomIJNS4_4SM904GMMA28MMA_64x128x16_F32BF16BF16_SSILNSO_5MajorE0ELSQ_0ELNSO_7ScaleInE1ELSR_1EEEEEENS4_6LayoutISC_NS5_IJNSA_ILi0EEESV_SV_EEEEENS5_IJNS4_10UnderscoreESY_SY_EEEEENS4_13SM90_TMA_LOADENS4_14ComposedLayoutINS4_7SwizzleILi2ELi4ELi3EEENS4_18smem_ptr_flag_bitsILi16EEENSU_INS5_IJNSA_ILi8EEESH_EEENS5_IJSH_SB_EEEEEEEvNS4_8identityES11_S1B_vS1C_EENS_8epilogue10collective6detail29Sm90TmaWarpSpecializedAdapterINS1F_15DefaultEpilogueISJ_SK_SK_NS1E_6thread17LinearCombinationISJ_Li1EffLNS1J_9ScaleType4KindE0ELNS_15FloatRoundStyleE2ESJ_EENS1_15EpilogueDefaultEEEEEvvEEEEvNT_6ParamsE)
        /*0014*/ 	.word	0x00000008


	//----- nvinfo : EIATTR_MIN_STACK_SIZE
	.align		4
.L_17:
        /*0018*/ 	.byte	0x04, 0x12
        /*001a*/ 	.short	(.L_19 - .L_18)
	.align		4
.L_18:
        /*001c*/ 	.word	index@(_ZN7cutlass13device_kernelINS_4gemm6kernel13GemmUniversalIN4cute5tupleIJiiiiEEENS1_10collective13CollectiveMmaINS1_34MainloopSm90TmaGmmaWarpSpecializedILi18ENS5_IJNS4_1CILi1EEESB_SB_EEENS1_32KernelTmaWarpSpecializedPingpongEEENS5_IJNSA_ILi64EEENSA_ILi128EEENSA_ILi32EEEEEENS_10bfloat16_tENS5_IJlSB_lEEESJ_SK_NS4_8TiledMMAINS4_8MMA_AtomIJNS4_4SM904GMMA28MMA_64x128x16_F32BF16BF16_SSILNSO_5MajorE0ELSQ_0ELNSO_7ScaleInE1ELSR_1EEEEEENS4_6LayoutISC_NS5_IJNSA_ILi0EEESV_SV_EEEEENS5_IJNS4_10UnderscoreESY_SY_EEEEENS4_13SM90_TMA_LOADENS4_14ComposedLayoutINS4_7SwizzleILi2ELi4ELi3EEENS4_18smem_ptr_flag_bitsILi16EEENSU_INS5_IJNSA_ILi8EEESH_EEENS5_IJSH_SB_EEEEEEEvNS4_8identityES11_S1B_vS1C_EENS_8epilogue10collective6detail29Sm90TmaWarpSpecializedAdapterINS1F_15DefaultEpilogueISJ_SK_SK_NS1E_6thread17LinearCombinationISJ_Li1EffLNS1J_9ScaleType4KindE0ELNS_15FloatRoundStyleE2ESJ_EENS1_15EpilogueDefaultEEEEEvvEEEEvNT_6ParamsE)
        /*0020*/ 	.word	0x00000008
.L_19:


//--------------------- .nv.compat                --------------------------
	.section	.nv.compat,"",@"SHT_CUDA_COMPAT_INFO"
	.align	4
        /*0000*/ 	.byte	0x02, 0x09, 0x01, 0x00, 0x02, 0x02, 0x04, 0x00, 0x02, 0x05, 0x05, 0x00, 0x03, 0x07, 0x01, 0x01
        /*0010*/ 	.byte	0x02, 0x03, 0x01, 0x00, 0x02, 0x06, 0x01, 0x00, 0x04, 0x0b, 0x08, 0x00, 0x00, 0x00, 0x00, 0x00
        /*0020*/ 	.byte	0x00, 0x00, 0x00, 0x00


//--------------------- .nv.info._ZN7cutlass13device_kernelINS_4gemm6kernel13GemmUniversalIN4cute5tupleIJiiiiEEENS1_10collective13CollectiveMmaINS1_34MainloopSm90TmaGmmaWarpSpecializedILi18ENS5_IJNS4_1CILi1EEESB_SB_EEENS1_32KernelTmaWarpSpecializedPingpongEEENS5_IJNSA_ILi64EEENSA_ILi128EEENSA_ILi32EEEEEENS_10bfloat16_tENS5_IJlSB_lEEESJ_SK_NS4_8TiledMMAINS4_8MMA_AtomIJNS4_4SM904GMMA28MMA_64x128x16_F32BF16BF16_SSILNSO_5MajorE0ELSQ_0ELNSO_7ScaleInE1ELSR_1EEEEEENS4_6LayoutISC_NS5_IJNSA_ILi0EEESV_SV_EEEEENS5_IJNS4_10UnderscoreESY_SY_EEEEENS4_13SM90_TMA_LOADENS4_14ComposedLayoutINS4_7SwizzleILi2ELi4ELi3EEENS4_18smem_ptr_flag_bitsILi16EEENSU_INS5_IJNSA_ILi8EEESH_EEENS5_IJSH_SB_EEEEEEEvNS4_8identityES11_S1B_vS1C_EENS_8epilogue10collective6detail29Sm90TmaWarpSpecializedAdapterINS1F_15DefaultEpilogueISJ_SK_SK_NS1E_6thread17LinearCombinationISJ_Li1EffLNS1J_9ScaleType4KindE0ELNS_15FloatRoundStyleE2ESJ_EENS1_15EpilogueDefaultEEEEEvvEEEEvNT_6ParamsE --------------------------
	.section	.nv.info._ZN7cutlass13device_kernelINS_4gemm6kernel13GemmUniversalIN4cute5tupleIJiiiiEEENS1_10collective13CollectiveMmaINS1_34MainloopSm90TmaGmmaWarpSpecializedILi18ENS5_IJNS4_1CILi1EEESB_SB_EEENS1_32KernelTmaWarpSpecializedPingpongEEENS5_IJNSA_ILi64EEENSA_ILi128EEENSA_ILi32EEEEEENS_10bfloat16_tENS5_IJlSB_lEEESJ_SK_NS4_8TiledMMAINS4_8MMA_AtomIJNS4_4SM904GMMA28MMA_64x128x16_F32BF16BF16_SSILNSO_5MajorE0ELSQ_0ELNSO_7ScaleInE1ELSR_1EEEEEENS4_6LayoutISC_NS5_IJNSA_ILi0EEESV_SV_EEEEENS5_IJNS4_10UnderscoreESY_SY_EEEEENS4_13SM90_TMA_LOADENS4_14ComposedLayoutINS4_7SwizzleILi2ELi4ELi3EEENS4_18smem_ptr_flag_bitsILi16EEENSU_INS5_IJNSA_ILi8EEESH_EEENS5_IJSH_SB_EEEEEEEvNS4_8identityES11_S1B_vS1C_EENS_8epilogue10collective6detail29Sm90TmaWarpSpecializedAdapterINS1F_15DefaultEpilogueISJ_SK_SK_NS1E_6thread17LinearCombinationISJ_Li1EffLNS1J_9ScaleType4KindE0ELNS_15FloatRoundStyleE2ESJ_EENS1_15EpilogueDefaultEEEEEvvEEEEvNT_6ParamsE,"",@"SHT_CUDA_INFO"
	.sectionflags	@""
	.align	4


	//----- nvinfo : EIATTR_CUDA_API_VERSION
	.align		4
        /*0000*/ 	.byte	0x04, 0x37
        /*0002*/ 	.short	(.L_21 - .L_20)
.L_20:
        /*0004*/ 	.word	0x00000082


	//----- nvinfo : EIATTR_KPARAM_INFO
	.align		4
.L_21:
        /*0008*/ 	.byte	0x04, 0x17
        /*000a*/ 	.short	(.L_23 - .L_22)
.L_22:
        /*000c*/ 	.word	0x00000000
        /*0010*/ 	.short	0x0000
        /*0012*/ 	.short	0x0070
        /*0014*/ 	.byte	0x00, 0xf0, 0x01, 0x10


	//----- nvinfo : EIATTR_SPARSE_MMA_MASK
	.align		4
.L_23:
        /*0018*/ 	.byte	0x03, 0x50
        /*001a*/ 	.short	0x0000


	//----- nvinfo : EIATTR_MAXREG_COUNT
	.align		4
        /*001c*/ 	.byte	0x03, 0x1b
        /*001e*/ 	.short	0x00a8


	//----- nvinfo : EIATTR_NUM_BARRIERS
	.align		4
        /*0020*/ 	.byte	0x02, 0x4c
        /*0022*/ 	.byte	0x01
	.zero		1


	//----- nvinfo : EIATTR_EXTERNS
	.align		4
        /*0024*/ 	.byte	0x04, 0x0f
        /*0026*/ 	.short	(.L_25 - .L_24)


	//   ....[0]....
	.align		4
.L_24:
        /*0028*/ 	.word	index@(__assertfail)


	//----- nvinfo : EIATTR_ANNOTATIONS
	.align		4
.L_25:
        /*002c*/ 	.byte	0x04, 0x55
        /*002e*/ 	.short	(.L_27 - .L_26)


	//   ....[0]....
.L_26:
        /*0030*/ 	.word	0x00000001
        /*0034*/ 	.byte	0xc0, 0x0c, 0x00, 0x00, 0x01, 0x00, 0x00, 0x00, 0xe0, 0x60, 0x00, 0x00, 0x01, 0x00, 0x00, 0x00
        /*0044*/ 	.byte	0xf0, 0x6c, 0x00, 0x00


	//----- nvinfo : EIATTR_MERCURY_ISA_VERSION
	.align		4
.L_27:
        /*0048*/ 	.byte	0x03, 0x5f
        /*004a*/ 	.short	0x0101


	//----- nvinfo : EIATTR_INT_WARP_WIDE_INSTR_OFFSETS
	.align		4
        /*004c*/ 	.byte	0x04, 0x31
        /*004e*/ 	.short	(.L_29 - .L_28)


	//   ....[0]....
.L_28:
        /*0050*/ 	.word	0x000005d0


	//   ....[1]....
        /*0054*/ 	.word	0x000005f0


	//   ....[2]....
        /*0058*/ 	.word	0x00000670


	//   ....[3]....
        /*005c*/ 	.word	0x00000680


	//   ....[4]....
        /*0060*/ 	.word	0x00000690


	//   ....[5]....
        /*0064*/ 	.word	0x000006b0


	//   ....[6]....
        /*0068*/ 	.word	0x00000740


	//   ....[7]....
        /*006c*/ 	.word	0x00000760


	//----- nvinfo : EIATTR_COOP_GROUP_MASK_REGIDS
	.align		4
.L_29:
        /*0070*/ 	.byte	0x04, 0x29
        /*0072*/ 	.short	(.L_31 - .L_30)


	//   ....[0]....
.L_30:
        /*0074*/ 	.word	0xffffffff


	//   ....[1]....
        /*0078*/ 	.word	0xffffffff


	//   ....[2]....
        /*007c*/ 	.word	0xffffffff


	//   ....[3]....
        /*0080*/ 	.word	0xffffffff


	//   ....[4]....
        /*0084*/ 	.word	0xffffffff


	//   ....[5]....
        /*0088*/ 	.word	0xffffffff


	//----- nvinfo : EIATTR_COOP_GROUP_INSTR_OFFSETS
	.align		4
.L_31:
        /*008c*/ 	.byte	0x04, 0x28
        /*008e*/ 	.short	(.L_33 - .L_32)


	//   ....[0]....
.L_32:
        /*0090*/ 	.word	0x00000070


	//   ....[1]....
        /*0094*/ 	.word	0x00000080


	//   ....[2]....
        /*0098*/ 	.word	0x00000140


	//   ....[3]....
        /*009c*/ 	.word	0x000004c0


	//   ....[4]....
        /*00a0*/ 	.word	0x00000500


	//   ....[5]....
        /*00a4*/ 	.word	0x00000550


	//----- nvinfo : EIATTR_REG_RECONFIG
	.align		4
.L_33:
        /*00a8*/ 	.byte	0x01, 0x54
	.zero		2


	//----- nvinfo : EIATTR_SYSCALL_OFFSETS
	.align		4
        /*00ac*/ 	.byte	0x04, 0x46
        /*00ae*/ 	.short	(.L_35 - .L_34)


	//   ....[0]....
.L_34:
        /*00b0*/ 	.word	0x000017f0


	//----- nvinfo : EIATTR_MBARRIER_INSTR_OFFSETS
	.align		4
.L_35:
        /*00b4*/ 	.byte	0x04, 0x39
        /*00b6*/ 	.short	(.L_37 - .L_36)


	//   ....[0]....
.L_36:
        /*00b8*/ 	.word	0x00000260
        /*00bc*/ 	.word	0x000000ff
        /*00c0*/ 	.word	0x00000000
        /*00c4*/ 	.short	0x0100
        /*00c6*/ 	.byte	0x08
	.zero		1


	//   ....[1]....
        /*00c8*/ 	.word	0x00000270
        /*00cc*/ 	.word	0x000000ff
        /*00d0*/ 	.word	0x00000090
        /*00d4*/ 	.short	0x0100
        /*00d6*/ 	.byte	0x08
	.zero		1


	//   ....[2]....
        /*00d8*/ 	.word	0x00000280
        /*00dc*/ 	.word	0x000000ff
        /*00e0*/ 	.word	0x00000008
        /*00e4*/ 	.short	0x0100
        /*00e6*/ 	.byte	0x08
	.zero		1


	//   ....[3]....
        /*00e8*/ 	.word	0x00000290
        /*00ec*/ 	.word	0x000000ff
        /*00f0*/ 	.word	0x00000098
        /*00f4*/ 	.short	0x0100
        /*00f6*/ 	.byte	0x08
	.zero		1


	//   ....[4]....
        /*00f8*/ 	.word	0x000002a0
        /*00fc*/ 	.word	0x000000ff
        /*0100*/ 	.word	0x00000010
        /*0104*/ 	.short	0x0100
        /*0106*/ 	.byte	0x08
	.zero		1


	//   ....[5]....
        /*0108*/ 	.word	0x000002b0
        /*010c*/ 	.word	0x000000ff
        /*0110*/ 	.word	0x000000a0
        /*0114*/ 	.short	0x0100
        /*0116*/ 	.byte	0x08
	.zero		1


	//   ....[6]....
        /*0118*/ 	.word	0x000002c0
        /*011c*/ 	.word	0x000000ff
        /*0120*/ 	.word	0x00000018
        /*0124*/ 	.short	0x0100
        /*0126*/ 	.byte	0x08
	.zero		1


	//   ....[7]....
        /*0128*/ 	.word	0x000002d0
        /*012c*/ 	.word	0x000000ff
        /*0130*/ 	.word	0x000000a8
        /*0134*/ 	.short	0x0100
        /*0136*/ 	.byte	0x08
	.zero		1


	//   ....[8]....
        /*0138*/ 	.word	0x000002e0
        /*013c*/ 	.word	0x000000ff
        /*0140*/ 	.word	0x00000020
        /*0144*/ 	.short	0x0100
        /*0146*/ 	.byte	0x08
	.zero		1


	//   ....[9]....
        /*0148*/ 	.word	0x000002f0
        /*014c*/ 	.word	0x000000ff
        /*0150*/ 	.word	0x000000b0
        /*0154*/ 	.short	0x0100
        /*0156*/ 	.byte	0x08
	.zero		1


	//   ....[10]....
        /*0158*/ 	.word	0x00000300
        /*015c*/ 	.word	0x000000ff
        /*0160*/ 	.word	0x00000028
        /*0164*/ 	.short	0x0100
        /*0166*/ 	.byte	0x08
	.zero		1


	//   ....[11]....
        /*0168*/ 	.word	0x00000310
        /*016c*/ 	.word	0x000000ff
        /*0170*/ 	.word	0x000000b8
        /*0174*/ 	.short	0x0100
        /*0176*/ 	.byte	0x08
	.zero		1


	//   ....[12]....
        /*0178*/ 	.word	0x00000320
        /*017c*/ 	.word	0x000000ff
        /*0180*/ 	.word	0x00000030
        /*0184*/ 	.short	0x0100
        /*0186*/ 	.byte	0x08
	.zero		1


	//   ....[13]....
        /*0188*/ 	.word	0x00000330
        /*018c*/ 	.word	0x000000ff
        /*0190*/ 	.word	0x000000c0
        /*0194*/ 	.short	0x0100
        /*0196*/ 	.byte	0x08
	.zero		1


	//   ....[14]....
        /*0198*/ 	.word	0x00000340
        /*019c*/ 	.word	0x000000ff
        /*01a0*/ 	.word	0x00000038
        /*01a4*/ 	.short	0x0100
        /*01a6*/ 	.byte	0x08
	.zero		1


	//   ....[15]....
        /*01a8*/ 	.word	0x00000350
        /*01ac*/ 	.word	0x000000ff
        /*01b0*/ 	.word	0x000000c8
        /*01b4*/ 	.short	0x0100
        /*01b6*/ 	.byte	0x08
	.zero		1


	//   ....[16]....
        /*01b8*/ 	.word	0x00000360
        /*01bc*/ 	.word	0x000000ff
        /*01c0*/ 	.word	0x00000040
        /*01c4*/ 	.short	0x0100
        /*01c6*/ 	.byte	0x08
	.zero		1


	//   ....[17]....
        /*01c8*/ 	.word	0x00000370
        /*01cc*/ 	.word	0x000000ff
        /*01d0*/ 	.word	0x000000d0
        /*01d4*/ 	.short	0x0100
        /*01d6*/ 	.byte	0x08
	.zero		1


	//   ....[18]....
        /*01d8*/ 	.word	0x00000380
        /*01dc*/ 	.word	0x000000ff
        /*01e0*/ 	.word	0x00000048
        /*01e4*/ 	.short	0x0100
        /*01e6*/ 	.byte	0x08
	.zero		1


	//   ....[19]....
        /*01e8*/ 	.word	0x00000390
        /*01ec*/ 	.word	0x000000ff
        /*01f0*/ 	.word	0x000000d8
        /*01f4*/ 	.short	0x0100
        /*01f6*/ 	.byte	0x08
	.zero		1


	//   ....[20]....
        /*01f8*/ 	.word	0x000003a0
        /*01fc*/ 	.word	0x000000ff
        /*0200*/ 	.word	0x00000050
        /*0204*/ 	.short	0x0100
        /*0206*/ 	.byte	0x08
	.zero		1


	//   ....[21]....
        /*0208*/ 	.word	0x000003b0
        /*020c*/ 	.word	0x000000ff
        /*0210*/ 	.word	0x000000e0
        /*0214*/ 	.short	0x0100
        /*0216*/ 	.byte	0x08
	.zero		1


	//   ....[22]....
        /*0218*/ 	.word	0x000003c0
        /*021c*/ 	.word	0x000000ff
        /*0220*/ 	.word	0x00000058
        /*0224*/ 	.short	0x0100
        /*0226*/ 	.byte	0x08
	.zero		1


	//   ....[23]....
        /*0228*/ 	.word	0x000003d0
        /*022c*/ 	.word	0x000000ff
        /*0230*/ 	.word	0x000000e8
        /*0234*/ 	.short	0x0100
        /*0236*/ 	.byte	0x08
	.zero		1


	//   ....[24]....
        /*0238*/ 	.word	0x000003e0
        /*023c*/ 	.word	0x000000ff
        /*0240*/ 	.word	0x00000060
        /*0244*/ 	.short	0x0100
        /*0246*/ 	.byte	0x08
	.zero		1


	//   ....[25]....
        /*0248*/ 	.word	0x000003f0
        /*024c*/ 	.word	0x000000ff
        /*0250*/ 	.word	0x000000f0
        /*0254*/ 	.short	0x0100
        /*0256*/ 	.byte	0x08
	.zero		1


	//   ....[26]....
        /*0258*/ 	.word	0x00000400
        /*025c*/ 	.word	0x000000ff
        /*0260*/ 	.word	0x00000068
        /*0264*/ 	.short	0x0100
        /*0266*/ 	.byte	0x08
	.zero		1


	//   ....[27]....
        /*0268*/ 	.word	0x00000410
        /*026c*/ 	.word	0x000000ff
        /*0270*/ 	.word	0x000000f8
        /*0274*/ 	.short	0x0100
        /*0276*/ 	.byte	0x08
	.zero		1


	//   ....[28]....
        /*0278*/ 	.word	0x00000420
        /*027c*/ 	.word	0x000000ff
        /*0280*/ 	.word	0x00000070
        /*0284*/ 	.short	0x0100
        /*0286*/ 	.byte	0x08
	.zero		1


	//   ....[29]....
        /*0288*/ 	.word	0x00000430
        /*028c*/ 	.word	0x000000ff
        /*0290*/ 	.word	0x00000100
        /*0294*/ 	.short	0x0100
        /*0296*/ 	.byte	0x08
	.zero		1


	//   ....[30]....
        /*0298*/ 	.word	0x00000440
        /*029c*/ 	.word	0x000000ff
        /*02a0*/ 	.word	0x00000078
        /*02a4*/ 	.short	0x0100
        /*02a6*/ 	.byte	0x08
	.zero		1


	//   ....[31]....
        /*02a8*/ 	.word	0x00000450
        /*02ac*/ 	.word	0x000000ff
        /*02b0*/ 	.word	0x00000108
        /*02b4*/ 	.short	0x0100
        /*02b6*/ 	.byte	0x08
	.zero		1


	//   ....[32]....
        /*02b8*/ 	.word	0x00000460
        /*02bc*/ 	.word	0x000000ff
        /*02c0*/ 	.word	0x00000080
        /*02c4*/ 	.short	0x0100
        /*02c6*/ 	.byte	0x08
	.zero		1


	//   ....[33]....
        /*02c8*/ 	.word	0x00000470
        /*02cc*/ 	.word	0x000000ff
        /*02d0*/ 	.word	0x00000110
        /*02d4*/ 	.short	0x0100
        /*02d6*/ 	.byte	0x08
	.zero		1


	//   ....[34]....
        /*02d8*/ 	.word	0x00000480
        /*02dc*/ 	.word	0x000000ff
        /*02e0*/ 	.word	0x00000088
        /*02e4*/ 	.short	0x0100
        /*02e6*/ 	.byte	0x08
	.zero		1


	//   ....[35]....
        /*02e8*/ 	.word	0x00000490
        /*02ec*/ 	.word	0x000000ff
        /*02f0*/ 	.word	0x00000118
        /*02f4*/ 	.short	0x0100
        /*02f6*/ 	.byte	0x08
	.zero		1


	//   ....[36]....
        /*02f8*/ 	.word	0x000007a0
        /*02fc*/ 	.word	0x000000ff
        /*0300*/ 	.word	0x00000150
        /*0304*/ 	.short	0x0100
        /*0306*/ 	.byte	0x08
	.zero		1


	//   ....[37]....
        /*0308*/ 	.word	0x00000810
        /*030c*/ 	.word	0x000000ff
        /*0310*/ 	.word	0x00000158
        /*0314*/ 	.short	0x0100
        /*0316*/ 	.byte	0x08
	.zero		1


	//   ....[38]....
        /*0318*/ 	.word	0x00000830
        /*031c*/ 	.word	0x000000ff
        /*0320*/ 	.word	0x00000130
        /*0324*/ 	.short	0x0100
        /*0326*/ 	.byte	0x09
	.zero		1


	//   ....[39]....
        /*0328*/ 	.word	0x00000840
        /*032c*/ 	.word	0x000000ff
        /*0330*/ 	.word	0x00000138
        /*0334*/ 	.short	0x0100
        /*0336*/ 	.byte	0x09
	.zero		1


	//   ....[40]....
        /*0338*/ 	.word	0x00000850
        /*033c*/ 	.word	0x000000ff
        /*0340*/ 	.word	0x00000140
        /*0344*/ 	.short	0x0100
        /*0346*/ 	.byte	0x09
	.zero		1


	//   ....[41]....
        /*0348*/ 	.word	0x00000860
        /*034c*/ 	.word	0x000000ff
        /*0350*/ 	.word	0x00000148
        /*0354*/ 	.short	0x0100
        /*0356*/ 	.byte	0x09
	.zero		1


	//   ....[42]....
        /*0358*/ 	.word	0x000016d0
        /*035c*/ 	.word	0x0000005d
        /*0360*/ 	.word	0x00000000
        /*0364*/ 	.short	0x010a
        /*0366*/ 	.byte	0x2a
	.zero		1


	//   ....[43]....
        /*0368*/ 	.word	0x00001870
        /*036c*/ 	.word	0x00000003
        /*0370*/ 	.word	0x00000000
        /*0374*/ 	.short	0x010a
        /*0376*/ 	.byte	0x3f
	.zero		1


	//   ....[44]....
        /*0378*/ 	.word	0x000018b0
        /*037c*/ 	.word	0x00000003
        /*0380*/ 	.word	0x00000000
        /*0384*/ 	.short	0x010a
        /*0386*/ 	.byte	0x3f
	.zero		1


	//   ....[45]....
        /*0388*/ 	.word	0x00001ab0
        /*038c*/ 	.word	0x000000ff
        /*0390*/ 	.word	0x00000000
        /*0394*/ 	.short	0x010a
        /*0396*/ 	.byte	0x04
	.zero		1


	//   ....[46]....
        /*0398*/ 	.word	0x00001af0
        /*039c*/ 	.word	0x000000ff
        /*03a0*/ 	.word	0x00000000
        /*03a4*/ 	.short	0x010a
        /*03a6*/ 	.byte	0x04
	.zero		1


	//   ....[47]....
        /*03a8*/ 	.word	0x00001c50
        /*03ac*/ 	.word	0x000000ff
        /*03b0*/ 	.word	0x00000000
        /*03b4*/ 	.short	0x0101
        /*03b6*/ 	.byte	0x04
	.zero		1


	//   ....[48]....
        /*03b8*/ 	.word	0x00001d40
        /*03bc*/ 	.word	0x0000005e
        /*03c0*/ 	.word	0x00000000
        /*03c4*/ 	.short	0x0101
        /*03c6*/ 	.byte	0x2f
	.zero		1


	//   ....[49]....
        /*03c8*/ 	.word	0x00001e10
        /*03cc*/ 	.word	0x000000ff
        /*03d0*/ 	.word	0x00000000
        /*03d4*/ 	.short	0x0101
        /*03d6*/ 	.byte	0x06
	.zero		1


	//   ....[50]....
        /*03d8*/ 	.word	0x00001ec0
        /*03dc*/ 	.word	0x0000005d
        /*03e0*/ 	.word	0x00000010
        /*03e4*/ 	.short	0x010a
        /*03e6*/ 	.byte	0x2a
	.zero		1


	//   ....[51]....
        /*03e8*/ 	.word	0x00006100
        /*03ec*/ 	.word	0x00000060
        /*03f0*/ 	.word	0x00000000
        /*03f4*/ 	.short	0x0101
        /*03f6*/ 	.byte	0x2f
	.zero		1


	//   ....[52]....
        /*03f8*/ 	.word	0x00006a60
        /*03fc*/ 	.word	0x0000000a
        /*0400*/ 	.word	0x00000090
        /*0404*/ 	.short	0x010a
        /*0406*/ 	.byte	0x3f
	.zero		1


	//   ....[53]....
        /*0408*/ 	.word	0x00006e00
        /*040c*/ 	.word	0x00000005
        /*0410*/ 	.word	0x00000158
        /*0414*/ 	.short	0x0101
        /*0416*/ 	.byte	0x3f
	.zero		1


	//   ....[54]....
        /*0418*/ 	.word	0x00007580
        /*041c*/ 	.word	0x00000009
        /*0420*/ 	.word	0x00000000
        /*0424*/ 	.short	0x010a
        /*0426*/ 	.byte	0x3f
	.zero		1


	//   ....[55]....
        /*0428*/ 	.word	0x00007600
        /*042c*/ 	.word	0x00000008
        /*0430*/ 	.word	0x00000000
        /*0434*/ 	.short	0x010a
        /*0436*/ 	.byte	0x3f
	.zero		1


	//   ....[56]....
        /*0438*/ 	.word	0x00007690
        /*043c*/ 	.word	0x00000009
        /*0440*/ 	.word	0x00000000
        /*0444*/ 	.short	0x010a
        /*0446*/ 	.byte	0x3f
	.zero		1


	//   ....[57]....
        /*0448*/ 	.word	0x00007720
        /*044c*/ 	.word	0x00000008
        /*0450*/ 	.word	0x00000000
        /*0454*/ 	.short	0x010a
        /*0456*/ 	.byte	0x3f
	.zero		1


	//   ....[58]....
        /*0458*/ 	.word	0x000077b0
        /*045c*/ 	.word	0x00000009
        /*0460*/ 	.word	0x00000000
        /*0464*/ 	.short	0x010a
        /*0466*/ 	.byte	0x3f
	.zero		1


	//   ....[59]....
        /*0468*/ 	.word	0x00007840
        /*046c*/ 	.word	0x00000008
        /*0470*/ 	.word	0x00000000
        /*0474*/ 	.short	0x010a
        /*0476*/ 	.byte	0x3f
	.zero		1


	//   ....[60]....
        /*0478*/ 	.word	0x000078d0
        /*047c*/ 	.word	0x00000009
        /*0480*/ 	.word	0x00000000
        /*0484*/ 	.short	0x010a
        /*0486*/ 	.byte	0x3f
	.zero		1


	//   ....[61]....
        /*0488*/ 	.word	0x00007960
        /*048c*/ 	.word	0x00000008
        /*0490*/ 	.word	0x00000000
        /*0494*/ 	.short	0x010a
        /*0496*/ 	.byte	0x3f
	.zero		1


	//   ....[62]....
        /*0498*/ 	.word	0x000079f0
        /*049c*/ 	.word	0x00000009
        /*04a0*/ 	.word	0x00000000
        /*04a4*/ 	.short	0x010a
        /*04a6*/ 	.byte	0x3f
	.zero		1


	//   ....[63]....
        /*04a8*/ 	.word	0x00007a80
        /*04ac*/ 	.word	0x00000008
        /*04b0*/ 	.word	0x00000000
        /*04b4*/ 	.short	0x010a
        /*04b6*/ 	.byte	0x3f
	.zero		1


	//   ....[64]....
        /*04b8*/ 	.word	0x00007b10
        /*04bc*/ 	.word	0x00000009
        /*04c0*/ 	.word	0x00000000
        /*04c4*/ 	.short	0x010a
        /*04c6*/ 	.byte	0x3f
	.zero		1


	//   ....[65]....
        /*04c8*/ 	.word	0x00007ba0
        /*04cc*/ 	.word	0x00000008
        /*04d0*/ 	.word	0x00000000
        /*04d4*/ 	.short	0x010a
        /*04d6*/ 	.byte	0x3f
	.zero		1


	//   ....[66]....
        /*04d8*/ 	.word	0x00007c30
        /*04dc*/ 	.word	0x00000009
        /*04e0*/ 	.word	0x00000000
        /*04e4*/ 	.short	0x010a
        /*04e6*/ 	.byte	0x3f
	.zero		1


	//   ....[67]....
        /*04e8*/ 	.word	0x00007cc0
        /*04ec*/ 	.word	0x00000008
        /*04f0*/ 	.word	0x00000000
        /*04f4*/ 	.short	0x010a
        /*04f6*/ 	.byte	0x3f
	.zero		1


	//   ....[68]....
        /*04f8*/ 	.word	0x00007d50
        /*04fc*/ 	.word	0x00000009
        /*0500*/ 	.word	0x00000000
        /*0504*/ 	.short	0x010a
        /*0506*/ 	.byte	0x3f
	.zero		1


	//   ....[69]....
        /*0508*/ 	.word	0x00007de0
        /*050c*/ 	.word	0x00000008
        /*0510*/ 	.word	0x00000000
        /*0514*/ 	.short	0x010a
        /*0516*/ 	.byte	0x3f
	.zero		1


	//   ....[70]....
        /*0518*/ 	.word	0x00007e70
        /*051c*/ 	.word	0x0000000b
        /*0520*/ 	.word	0x00000000
        /*0524*/ 	.short	0x010a
        /*0526*/ 	.byte	0x3f
	.zero		1


	//   ....[71]....
        /*0528*/ 	.word	0x00007f00
        /*052c*/ 	.word	0x00000003
        /*0530*/ 	.word	0x00000000
        /*0534*/ 	.short	0x010a
        /*0536*/ 	.byte	0x3f
	.zero		1


	//   ....[72]....
        /*0538*/ 	.word	0x00007f60
        /*053c*/ 	.word	0x0000005f
        /*0540*/ 	.word	0x00000000
        /*0544*/ 	.short	0x010a
        /*0546*/ 	.byte	0x3f
	.zero		1


	//   ....[73]....
        /*0548*/ 	.word	0x00007fb0
        /*054c*/ 	.word	0x00000003
        /*0550*/ 	.word	0x00000000
        /*0554*/ 	.short	0x010a
        /*0556*/ 	.byte	0x3f
	.zero		1


	//   ....[74]....
        /*0558*/ 	.word	0x00008010
        /*055c*/ 	.word	0x00000004
        /*0560*/ 	.word	0x00000000
        /*0564*/ 	.short	0x010a
        /*0566*/ 	.byte	0x3f
	.zero		1


	//   ....[75]....
        /*0568*/ 	.word	0x00008060
        /*056c*/ 	.word	0x0000005f
        /*0570*/ 	.word	0x00000010
        /*0574*/ 	.short	0x010a
        /*0576*/ 	.byte	0x3f
	.zero		1


	//   ....[76]....
        /*0578*/ 	.word	0x00008130
        /*057c*/ 	.word	0x0000000a
        /*0580*/ 	.word	0x00000090
        /*0584*/ 	.short	0x010a
        /*0586*/ 	.byte	0x3f
	.zero		1


	//   ....[77]....
        /*0588*/ 	.word	0x00008200
        /*058c*/ 	.word	0x00000009
        /*0590*/ 	.word	0x00000000
        /*0594*/ 	.short	0x010a
        /*0596*/ 	.byte	0x3f
	.zero		1


	//   ....[78]....
        /*0598*/ 	.word	0x00008250
        /*059c*/ 	.word	0x00000008
        /*05a0*/ 	.word	0x00000000
        /*05a4*/ 	.short	0x010a
        /*05a6*/ 	.byte	0x3f
	.zero		1


	//   ....[79]....
        /*05a8*/ 	.word	0x000082a0
        /*05ac*/ 	.word	0x00000009
        /*05b0*/ 	.word	0x00000000
        /*05b4*/ 	.short	0x010a
        /*05b6*/ 	.byte	0x3f
	.zero		1


	//   ....[80]....
        /*05b8*/ 	.word	0x000082f0
        /*05bc*/ 	.word	0x00000008
        /*05c0*/ 	.word	0x00000000
        /*05c4*/ 	.short	0x010a
        /*05c6*/ 	.byte	0x3f
	.zero		1


	//   ....[81]....
        /*05c8*/ 	.word	0x00008340
        /*05cc*/ 	.word	0x00000009
        /*05d0*/ 	.word	0x00000000
        /*05d4*/ 	.short	0x010a
        /*05d6*/ 	.byte	0x3f
	.zero		1


	//   ....[82]....
        /*05d8*/ 	.word	0x00008390
        /*05dc*/ 	.word	0x00000008
        /*05e0*/ 	.word	0x00000000
        /*05e4*/ 	.short	0x010a
        /*05e6*/ 	.byte	0x3f
	.zero		1


	//   ....[83]....
        /*05e8*/ 	.word	0x000083e0
        /*05ec*/ 	.word	0x00000009
        /*05f0*/ 	.word	0x00000000
        /*05f4*/ 	.short	0x010a
        /*05f6*/ 	.byte	0x3f
	.zero		1


	//   ....[84]....
        /*05f8*/ 	.word	0x00008430
        /*05fc*/ 	.word	0x00000008
        /*0600*/ 	.word	0x00000000
        /*0604*/ 	.short	0x010a
        /*0606*/ 	.byte	0x3f
	.zero		1


	//   ....[85]....
        /*0608*/ 	.word	0x00008480
        /*060c*/ 	.word	0x00000009
        /*0610*/ 	.word	0x00000000
        /*0614*/ 	.short	0x010a
        /*0616*/ 	.byte	0x3f
	.zero		1


	//   ....[86]....
        /*0618*/ 	.word	0x000084d0
        /*061c*/ 	.word	0x00000008
        /*0620*/ 	.word	0x00000000
        /*0624*/ 	.short	0x010a
        /*0626*/ 	.byte	0x3f
	.zero		1


	//   ....[87]....
        /*0628*/ 	.word	0x00008520
        /*062c*/ 	.word	0x00000009
        /*0630*/ 	.word	0x00000000
        /*0634*/ 	.short	0x010a
        /*0636*/ 	.byte	0x3f
	.zero		1


	//   ....[88]....
        /*0638*/ 	.word	0x00008570
        /*063c*/ 	.word	0x00000008
        /*0640*/ 	.word	0x00000000
        /*0644*/ 	.short	0x010a
        /*0646*/ 	.byte	0x3f
	.zero		1


	//   ....[89]....
        /*0648*/ 	.word	0x000085c0
        /*064c*/ 	.word	0x00000009
        /*0650*/ 	.word	0x00000000
        /*0654*/ 	.short	0x010a
        /*0656*/ 	.byte	0x3f
	.zero		1


	//   ....[90]....
        /*0658*/ 	.word	0x00008610
        /*065c*/ 	.word	0x00000008
        /*0660*/ 	.word	0x00000000
        /*0664*/ 	.short	0x010a
        /*0666*/ 	.byte	0x3f
	.zero		1


	//   ....[91]....
        /*0668*/ 	.word	0x00008660
        /*066c*/ 	.word	0x00000009
        /*0670*/ 	.word	0x00000000
        /*0674*/ 	.short	0x010a
        /*0676*/ 	.byte	0x3f
	.zero		1


	//   ....[92]....
        /*0678*/ 	.word	0x000086b0
        /*067c*/ 	.word	0x00000008
        /*0680*/ 	.word	0x00000000
        /*0684*/ 	.short	0x010a
        /*0686*/ 	.byte	0x3f
	.zero		1


	//   ....[93]....
        /*0688*/ 	.word	0x00008700
        /*068c*/ 	.word	0x0000000b
        /*0690*/ 	.word	0x00000000
        /*0694*/ 	.short	0x010a
        /*0696*/ 	.byte	0x3f
	.zero		1


	//----- nvinfo : EIATTR_NUM_MBARRIERS
	.align		4
.L_37:
        /*0698*/ 	.byte	0x03, 0x38
        /*069a*/ 	.short	0x002a


	//----- nvinfo : EIATTR_EXIT_INSTR_OFFSETS
	.align		4
        /*069c*/ 	.byte	0x04, 0x1c
        /*069e*/ 	.short	(.L_39 - .L_38)


	//   ....[0]....
.L_38:
        /*06a0*/ 	.word	0x00001370


	//   ....[1]....
        /*06a4*/ 	.word	0x000013d0


	//   ....[2]....
        /*06a8*/ 	.word	0x00006790


	//   ....[3]....
        /*06ac*/ 	.word	0x000067c0


	//   ....[4]....
        /*06b0*/ 	.word	0x00007f50


	//----- nvinfo : EIATTR_MAX_THREADS
	.align		4
.L_39:
        /*06b4*/ 	.byte	0x04, 0x05
        /*06b6*/ 	.short	(.L_41 - .L_40)
.L_40:
        /*06b8*/ 	.word	0x00000180
        /*06bc*/ 	.word	0x00000001
        /*06c0*/ 	.word	0x00000001


	//----- nvinfo : EIATTR_CRS_STACK_SIZE
	.align		4
.L_41:
        /*06c4*/ 	.byte	0x04, 0x1e
        /*06c6*/ 	.short	(.L_43 - .L_42)
.L_42:
        /*06c8*/ 	.word	0x00000000


	//----- nvinfo : EIATTR_CBANK_PARAM_SIZE
	.align		4
.L_43:
        /*06cc*/ 	.byte	0x03, 0x19
        /*06ce*/ 	.short	0x0470


	//----- nvinfo : EIATTR_PARAM_CBANK
	.align		4
        /*06d0*/ 	.byte	0x04, 0x0a
        /*06d2*/ 	.short	(.L_45 - .L_44)
	.align		4
.L_44:
        /*06d4*/ 	.word	index@(.nv.constant0._ZN7cutlass13device_kernelINS_4gemm6kernel13GemmUniversalIN4cute5tupleIJiiiiEEENS1_10collective13CollectiveMmaINS1_34MainloopSm90TmaGmmaWarpSpecializedILi18ENS5_IJNS4_1CILi1EEESB_SB_EEENS1_32KernelTmaWarpSpecializedPingpongEEENS5_IJNSA_ILi64EEENSA_ILi128EEENSA_ILi32EEEEEENS_10bfloat16_tENS5_IJlSB_lEEESJ_SK_NS4_8TiledMMAINS4_8MMA_AtomIJNS4_4SM904GMMA28MMA_64x128x16_F32BF16BF16_SSILNSO_5MajorE0ELSQ_0ELNSO_7ScaleInE1ELSR_1EEEEEENS4_6LayoutISC_NS5_IJNSA_ILi0EEESV_SV_EEEEENS5_IJNS4_10UnderscoreESY_SY_EEEEENS4_13SM90_TMA_LOADENS4_14ComposedLayoutINS4_7SwizzleILi2ELi4ELi3EEENS4_18smem_ptr_flag_bitsILi16EEENSU_INS5_IJNSA_ILi8EEESH_EEENS5_IJSH_SB_EEEEEEEvNS4_8identityES11_S1B_vS1C_EENS_8epilogue10collective6detail29Sm90TmaWarpSpecializedAdapterINS1F_15DefaultEpilogueISJ_SK_SK_NS1E_6thread17LinearCombinationISJ_Li1EffLNS1J_9ScaleType4KindE0ELNS_15FloatRoundStyleE2ESJ_EENS1_15EpilogueDefaultEEEEEvvEEEEvNT_6ParamsE)
        /*06d8*/ 	.short	0x0210
        /*06da*/ 	.short	0x0470


	//----- nvinfo : EIATTR_SW_WAR
	.align		4
.L_45:
        /*06dc*/ 	.byte	0x04, 0x36
        /*06de*/ 	.short	(.L_47 - .L_46)
.L_46:
        /*06e0*/ 	.word	0x00000008
.L_47:


//--------------------- .nv.callgraph             --------------------------
	.section	.nv.callgraph,"",@"SHT_CUDA_CALLGRAPH"
	.align	4
	.sectionentsize	8
	.align		4
        /*0000*/ 	.word	0x00000000
	.align		4
        /*0004*/ 	.word	0xffffffff
	.align		4
        /*0008*/ 	.word	index@(_ZN7cutlass13device_kernelINS_4gemm6kernel13GemmUniversalIN4cute5tupleIJiiiiEEENS1_10collective13CollectiveMmaINS1_34MainloopSm90TmaGmmaWarpSpecializedILi18ENS5_IJNS4_1CILi1EEESB_SB_EEENS1_32KernelTmaWarpSpecializedPingpongEEENS5_IJNSA_ILi64EEENSA_ILi128EEENSA_ILi32EEEEEENS_10bfloat16_tENS5_IJlSB_lEEESJ_SK_NS4_8TiledMMAINS4_8MMA_AtomIJNS4_4SM904GMMA28MMA_64x128x16_F32BF16BF16_SSILNSO_5MajorE0ELSQ_0ELNSO_7ScaleInE1ELSR_1EEEEEENS4_6LayoutISC_NS5_IJNSA_ILi0EEESV_SV_EEEEENS5_IJNS4_10UnderscoreESY_SY_EEEEENS4_13SM90_TMA_LOADENS4_14ComposedLayoutINS4_7SwizzleILi2ELi4ELi3EEENS4_18smem_ptr_flag_bitsILi16EEENSU_INS5_IJNSA_ILi8EEESH_EEENS5_IJSH_SB_EEEEEEEvNS4_8identityES11_S1B_vS1C_EENS_8epilogue10collective6detail29Sm90TmaWarpSpecializedAdapterINS1F_15DefaultEpilogueISJ_SK_SK_NS1E_6thread17LinearCombinationISJ_Li1EffLNS1J_9ScaleType4KindE0ELNS_15FloatRoundStyleE2ESJ_EENS1_15EpilogueDefaultEEEEEvvEEEEvNT_6ParamsE)
	.align		4
        /*000c*/ 	.word	index@(__assertfail)
	.align		4
        /*0010*/ 	.word	0x00000000
	.align		4
        /*0014*/ 	.word	0xfffffffe
	.align		4
        /*0018*/ 	.word	0x00000000
	.align		4
        /*001c*/ 	.word	0xfffffffd
	.align		4
        /*0020*/ 	.word	0x00000000
	.align		4
        /*0024*/ 	.word	0xfffffffc


//--------------------- .nv.constant4             --------------------------
	.section	.nv.constant4,"a",@progbits
	.align	8
	.align		8
.nv.constant4:
        /*0000*/ 	.dword	__assertfail
	.align		8
        /*0008*/ 	.dword	__unnamed_1
	.align		8
        /*0010*/ 	.dword	_ZN39_INTERNAL_1ba30d48_4_k_cu_082bac03_27064cuda3std3__45__cpo5beginE
	.align		8
        /*0018*/ 	.dword	_ZN39_INTERNAL_1ba30d48_4_k_cu_082bac03_27064cuda3std3__45__cpo3endE
	.align		8
        /*0020*/ 	.dword	_ZN39_INTERNAL_1ba30d48_4_k_cu_082bac03_27064cuda3std3__45__cpo6cbeginE
	.align		8
        /*0028*/ 	.dword	_ZN39_INTERNAL_1ba30d48_4_k_cu_082bac03_27064cuda3std3__45__cpo4cendE
	.align		8
        /*0030*/ 	.dword	_ZN39_INTERNAL_1ba30d48_4_k_cu_082bac03_27064cuda3std3__441_GLOBAL__N__1ba30d48_4_k_cu_082bac03_27066ignoreE
	.align		8
        /*0038*/ 	.dword	_ZN39_INTERNAL_1ba30d48_4_k_cu_082bac03_27064cuda3std3__419piecewise_constructE
	.align		8
        /*0040*/ 	.dword	_ZN39_INTERNAL_1ba30d48_4_k_cu_082bac03_27064cuda3std3__48in_placeE
	.align		8
        /*0048*/ 	.dword	_ZN39_INTERNAL_1ba30d48_4_k_cu_082bac03_27064cuda3std6ranges3__45__cpo4swapE
	.align		8
        /*0050*/ 	.dword	_ZN39_INTERNAL_1ba30d48_4_k_cu_082bac03_27064cuda3std6ranges3__45__cpo9iter_moveE
	.align		8
        /*0058*/ 	.dword	_ZN39_INTERNAL_1ba30d48_4_k_cu_082bac03_27064cute7productE
	.align		8
        /*0060*/ 	.dword	_ZN39_INTERNAL_1ba30d48_4_k_cu_082bac03_27064cute1_E
	.align		8
        /*0068*/ 	.dword	$str$22
	.align		8
        /*0070*/ 	.dword	$str$23


//--------------------- .text._ZN7cutlass13device_kernelINS_4gemm6kernel13GemmUniversalIN4cute5tupleIJiiiiEEENS1_10collective13CollectiveMmaINS1_34MainloopSm90TmaGmmaWarpSpecializedILi18ENS5_IJNS4_1CILi1EEESB_SB_EEENS1_32KernelTmaWarpSpecializedPingpongEEENS5_IJNSA_ILi64EEENSA_ILi128EEENSA_ILi32EEEEEENS_10bfloat16_tENS5_IJlSB_lEEESJ_SK_NS4_8TiledMMAINS4_8MMA_AtomIJNS4_4SM904GMMA28MMA_64x128x16_F32BF16BF16_SSILNSO_5MajorE0ELSQ_0ELNSO_7ScaleInE1ELSR_1EEEEEENS4_6LayoutISC_NS5_IJNSA_ILi0EEESV_SV_EEEEENS5_IJNS4_10UnderscoreESY_SY_EEEEENS4_13SM90_TMA_LOADENS4_14ComposedLayoutINS4_7SwizzleILi2ELi4ELi3EEENS4_18smem_ptr_flag_bitsILi16EEENSU_INS5_IJNSA_ILi8EEESH_EEENS5_IJSH_SB_EEEEEEEvNS4_8identityES11_S1B_vS1C_EENS_8epilogue10collective6detail29Sm90TmaWarpSpecializedAdapterINS1F_15DefaultEpilogueISJ_SK_SK_NS1E_6thread17LinearCombinationISJ_Li1EffLNS1J_9ScaleType4KindE0ELNS_15FloatRoundStyleE2ESJ_EENS1_15EpilogueDefaultEEEEEvvEEEEvNT_6ParamsE --------------------------
	.section	.text._ZN7cutlass13device_kernelINS_4gemm6kernel13GemmUniversalIN4cute5tupleIJiiiiEEENS1_10collective13CollectiveMmaINS1_34MainloopSm90TmaGmmaWarpSpecializedILi18ENS5_IJNS4_1CILi1EEESB_SB_EEENS1_32KernelTmaWarpSpecializedPingpongEEENS5_IJNSA_ILi64EEENSA_ILi128EEENSA_ILi32EEEEEENS_10bfloat16_tENS5_IJlSB_lEEESJ_SK_NS4_8TiledMMAINS4_8MMA_AtomIJNS4_4SM904GMMA28MMA_64x128x16_F32BF16BF16_SSILNSO_5MajorE0ELSQ_0ELNSO_7ScaleInE1ELSR_1EEEEEENS4_6LayoutISC_NS5_IJNSA_ILi0EEESV_SV_EEEEENS5_IJNS4_10UnderscoreESY_SY_EEEEENS4_13SM90_TMA_LOADENS4_14ComposedLayoutINS4_7SwizzleILi2ELi4ELi3EEENS4_18smem_ptr_flag_bitsILi16EEENSU_INS5_IJNSA_ILi8EEESH_EEENS5_IJSH_SB_EEEEEEEvNS4_8identityES11_S1B_vS1C_EENS_8epilogue10collective6detail29Sm90TmaWarpSpecializedAdapterINS1F_15DefaultEpilogueISJ_SK_SK_NS1E_6thread17LinearCombinationISJ_Li1EffLNS1J_9ScaleType4KindE0ELNS_15FloatRoundStyleE2ESJ_EENS1_15EpilogueDefaultEEEEEvvEEEEvNT_6ParamsE,"ax",@progbits
	.align	128
.text._ZN7cutlass13device_kernelINS_4gemm6kernel13GemmUniversalIN4cute5tupleIJiiiiEEENS1_10collective13CollectiveMmaINS1_34MainloopSm90TmaGmmaWarpSpecializedILi18ENS5_IJNS4_1CILi1EEESB_SB_EEENS1_32KernelTmaWarpSpecializedPingpongEEENS5_IJNSA_ILi64EEENSA_ILi128EEENSA_ILi32EEEEEENS_10bfloat16_tENS5_IJlSB_lEEESJ_SK_NS4_8TiledMMAINS4_8MMA_AtomIJNS4_4SM904GMMA28MMA_64x128x16_F32BF16BF16_SSILNSO_5MajorE0ELSQ_0ELNSO_7ScaleInE1ELSR_1EEEEEENS4_6LayoutISC_NS5_IJNSA_ILi0EEESV_SV_EEEEENS5_IJNS4_10UnderscoreESY_SY_EEEEENS4_13SM90_TMA_LOADENS4_14ComposedLayoutINS4_7SwizzleILi2ELi4ELi3EEENS4_18smem_ptr_flag_bitsILi16EEENSU_INS5_IJNSA_ILi8EEESH_EEENS5_IJSH_SB_EEEEEEEvNS4_8identityES11_S1B_vS1C_EENS_8epilogue10collective6detail29Sm90TmaWarpSpecializedAdapterINS1F_15DefaultEpilogueISJ_SK_SK_NS1E_6thread17LinearCombinationISJ_Li1EffLNS1J_9ScaleType4KindE0ELNS_15FloatRoundStyleE2ESJ_EENS1_15EpilogueDefaultEEEEEvvEEEEvNT_6ParamsE:
        .type           _ZN7cutlass13device_kernelINS_4gemm6kernel13GemmUniversalIN4cute5tupleIJiiiiEEENS1_10collective13CollectiveMmaINS1_34MainloopSm90TmaGmmaWarpSpecializedILi18ENS5_IJNS4_1CILi1EEESB_SB_EEENS1_32KernelTmaWarpSpecializedPingpongEEENS5_IJNSA_ILi64EEENSA_ILi128EEENSA_ILi32EEEEEENS_10bfloat16_tENS5_IJlSB_lEEESJ_SK_NS4_8TiledMMAINS4_8MMA_AtomIJNS4_4SM904GMMA28MMA_64x128x16_F32BF16BF16_SSILNSO_5MajorE0ELSQ_0ELNSO_7ScaleInE1ELSR_1EEEEEENS4_6LayoutISC_NS5_IJNSA_ILi0EEESV_SV_EEEEENS5_IJNS4_10UnderscoreESY_SY_EEEEENS4_13SM90_TMA_LOADENS4_14ComposedLayoutINS4_7SwizzleILi2ELi4ELi3EEENS4_18smem_ptr_flag_bitsILi16EEENSU_INS5_IJNSA_ILi8EEESH_EEENS5_IJSH_SB_EEEEEEEvNS4_8identityES11_S1B_vS1C_EENS_8epilogue10collective6detail29Sm90TmaWarpSpecializedAdapterINS1F_15DefaultEpilogueISJ_SK_SK_NS1E_6thread17LinearCombinationISJ_Li1EffLNS1J_9ScaleType4KindE0ELNS_15FloatRoundStyleE2ESJ_EENS1_15EpilogueDefaultEEEEEvvEEEEvNT_6ParamsE,@function
        .size           _ZN7cutlass13device_kernelINS_4gemm6kernel13GemmUniversalIN4cute5tupleIJiiiiEEENS1_10collective13CollectiveMmaINS1_34MainloopSm90TmaGmmaWarpSpecializedILi18ENS5_IJNS4_1CILi1EEESB_SB_EEENS1_32KernelTmaWarpSpecializedPingpongEEENS5_IJNSA_ILi64EEENSA_ILi128EEENSA_ILi32EEEEEENS_10bfloat16_tENS5_IJlSB_lEEESJ_SK_NS4_8TiledMMAINS4_8MMA_AtomIJNS4_4SM904GMMA28MMA_64x128x16_F32BF16BF16_SSILNSO_5MajorE0ELSQ_0ELNSO_7ScaleInE1ELSR_1EEEEEENS4_6LayoutISC_NS5_IJNSA_ILi0EEESV_SV_EEEEENS5_IJNS4_10UnderscoreESY_SY_EEEEENS4_13SM90_TMA_LOADENS4_14ComposedLayoutINS4_7SwizzleILi2ELi4ELi3EEENS4_18smem_ptr_flag_bitsILi16EEENSU_INS5_IJNSA_ILi8EEESH_EEENS5_IJSH_SB_EEEEEEEvNS4_8identityES11_S1B_vS1C_EENS_8epilogue10collective6detail29Sm90TmaWarpSpecializedAdapterINS1F_15DefaultEpilogueISJ_SK_SK_NS1E_6thread17LinearCombinationISJ_Li1EffLNS1J_9ScaleType4KindE0ELNS_15FloatRoundStyleE2ESJ_EENS1_15EpilogueDefaultEEEEEvvEEEEvNT_6ParamsE,(.L_x_226 - _ZN7cutlass13device_kernelINS_4gemm6kernel13GemmUniversalIN4cute5tupleIJiiiiEEENS1_10collective13CollectiveMmaINS1_34MainloopSm90TmaGmmaWarpSpecializedILi18ENS5_IJNS4_1CILi1EEESB_SB_EEENS1_32KernelTmaWarpSpecializedPingpongEEENS5_IJNSA_ILi64EEENSA_ILi128EEENSA_ILi32EEEEEENS_10bfloat16_tENS5_IJlSB_lEEESJ_SK_NS4_8TiledMMAINS4_8MMA_AtomIJNS4_4SM904GMMA28MMA_64x128x16_F32BF16BF16_SSILNSO_5MajorE0ELSQ_0ELNSO_7ScaleInE1ELSR_1EEEEEENS4_6LayoutISC_NS5_IJNSA_ILi0EEESV_SV_EEEEENS5_IJNS4_10UnderscoreESY_SY_EEEEENS4_13SM90_TMA_LOADENS4_14ComposedLayoutINS4_7SwizzleILi2ELi4ELi3EEENS4_18smem_ptr_flag_bitsILi16EEENSU_INS5_IJNSA_ILi8EEESH_EEENS5_IJSH_SB_EEEEEEEvNS4_8identityES11_S1B_vS1C_EENS_8epilogue10collective6detail29Sm90TmaWarpSpecializedAdapterINS1F_15DefaultEpilogueISJ_SK_SK_NS1E_6thread17LinearCombinationISJ_Li1EffLNS1J_9ScaleType4KindE0ELNS_15FloatRoundStyleE2ESJ_EENS1_15EpilogueDefaultEEEEEvvEEEEvNT_6ParamsE)
        .other          _ZN7cutlass13device_kernelINS_4gemm6kernel13GemmUniversalIN4cute5tupleIJiiiiEEENS1_10collective13CollectiveMmaINS1_34MainloopSm90TmaGmmaWarpSpecializedILi18ENS5_IJNS4_1CILi1EEESB_SB_EEENS1_32KernelTmaWarpSpecializedPingpongEEENS5_IJNSA_ILi64EEENSA_ILi128EEENSA_ILi32EEEEEENS_10bfloat16_tENS5_IJlSB_lEEESJ_SK_NS4_8TiledMMAINS4_8MMA_AtomIJNS4_4SM904GMMA28MMA_64x128x16_F32BF16BF16_SSILNSO_5MajorE0ELSQ_0ELNSO_7ScaleInE1ELSR_1EEEEEENS4_6LayoutISC_NS5_IJNSA_ILi0EEESV_SV_EEEEENS5_IJNS4_10UnderscoreESY_SY_EEEEENS4_13SM90_TMA_LOADENS4_14ComposedLayoutINS4_7SwizzleILi2ELi4ELi3EEENS4_18smem_ptr_flag_bitsILi16EEENSU_INS5_IJNSA_ILi8EEESH_EEENS5_IJSH_SB_EEEEEEEvNS4_8identityES11_S1B_vS1C_EENS_8epilogue10collective6detail29Sm90TmaWarpSpecializedAdapterINS1F_15DefaultEpilogueISJ_SK_SK_NS1E_6thread17LinearCombinationISJ_Li1EffLNS1J_9ScaleType4KindE0ELNS_15FloatRoundStyleE2ESJ_EENS1_15EpilogueDefaultEEEEEvvEEEEvNT_6ParamsE,@"STO_CUDA_ENTRY STV_DEFAULT"
_ZN7cutlass13device_kernelINS_4gemm6kernel13GemmUniversalIN4cute5tupleIJiiiiEEENS1_10collective13CollectiveMmaINS1_34MainloopSm90TmaGmmaWarpSpecializedILi18ENS5_IJNS4_1CILi1EEESB_SB_EEENS1_32KernelTmaWarpSpecializedPingpongEEENS5_IJNSA_ILi64EEENSA_ILi128EEENSA_ILi32EEEEEENS_10bfloat16_tENS5_IJlSB_lEEESJ_SK_NS4_8TiledMMAINS4_8MMA_AtomIJNS4_4SM904GMMA28MMA_64x128x16_F32BF16BF16_SSILNSO_5MajorE0ELSQ_0ELNSO_7ScaleInE1ELSR_1EEEEEENS4_6LayoutISC_NS5_IJNSA_ILi0EEESV_SV_EEEEENS5_IJNS4_10UnderscoreESY_SY_EEEEENS4_13SM90_TMA_LOADENS4_14ComposedLayoutINS4_7SwizzleILi2ELi4ELi3EEENS4_18smem_ptr_flag_bitsILi16EEENSU_INS5_IJNSA_ILi8EEESH_EEENS5_IJSH_SB_EEEEEEEvNS4_8identityES11_S1B_vS1C_EENS_8epilogue10collective6detail29Sm90TmaWarpSpecializedAdapterINS1F_15DefaultEpilogueISJ_SK_SK_NS1E_6thread17LinearCombinationISJ_Li1EffLNS1J_9ScaleType4KindE0ELNS_15FloatRoundStyleE2ESJ_EENS1_15EpilogueDefaultEEEEEvvEEEEvNT_6ParamsE:
[----:B------:R-:W0:Y:S02]  /*0000*/  LDC R1, c[0x0][0x28] ;  /* 0x00000a00ff017b82 */ /* 0x000e240000000800 */
[----:B0-----:R-:W-:Y:S01]  /*0010*/  VIADD R1, R1, 0xfffffff8 ;  /* 0xfffffff801017836 */ /* 0x001fe20000000000 */
[----:B------:R-:W0:Y:S01]  /*0020*/  S2R R4, SR_TID.X ;  /* 0x0000000000047919 */ /* 0x000e220000002100 */
[----:B------:R-:W-:Y:S01]  /*0030*/  ELECT P0, URZ, PT ;  /* 0x00000000003f782f */ /* 0x000fe20003800000 */
[----:B------:R-:W-:Y:S01]  /*0040*/  BSSY B0, `(.L_x_0) ;  /* 0x000000f000007945 */ /* 0x000fe20003800000 */
[--C-:B0-----:R-:W-:Y:S02]  /*0050*/  SHF.R.U32.HI R0, RZ, 0x5, R4.reuse ;  /* 0x00000005ff007819 */ /* 0x101fe40000011604 */
[----:B------:R-:W-:-:S03]  /*0060*/  SHF.R.U32.HI R5, RZ, 0x7, R4 ;  /* 0x00000007ff057819 */ /* 0x000fc60000011604 */
[----:B------:R-:W0:Y:S04]  /*0070*/  SHFL.IDX PT, R2, R0, RZ, 0x1f ;  /* 0x00001fff00027589 */ /* 0x000e2800000e0000 */
[----:B------:R1:W2:Y:S01]  /*0080*/  SHFL.IDX PT, R8, R5, RZ, 0x1f ;  /* 0x00001fff05087589 */ /* 0x0002a200000e0000 */
[----:B0-----:R-:W-:-:S13]  /*0090*/  ISETP.NE.OR P0, PT, R2, RZ, !P0 ;  /* 0x000000ff0200720c */ /* 0x001fda0004705670 */
[----:B-12---:R-:W-:Y:S05]  /*00a0*/  @P0 BRA `(.L_x_1) ;  /* 0x0000000000200947 */ /* 0x006fea0003800000 */
[----:B------:R-:W-:Y:S02]  /*00b0*/  ULDC.64 UR4, c[0x0][0x198] ;  /* 0x0000660000047ab9 */ /* 0x000fe40000000a00 */
[----:B------:R-:W-:Y:S02]  /*00c0*/  UIADD3 UR6, UP0, UR4, 0xf0, URZ ;  /* 0x000000f004067890 */ /* 0x000fe4000ff1e03f */
[----:B------:R-:W-:Y:S02]  /*00d0*/  UIADD3 UR4, UP1, UR4, 0x1f0, URZ ;  /* 0x000001f004047890 */ /* 0x000fe4000ff3e03f */
[----:B------:R-:W-:Y:S02]  /*00e0*/  UIADD3.X UR7, URZ, UR5, URZ, UP0, !UPT ;  /* 0x000000053f077290 */ /* 0x000fe400087fe43f */
[----:B------:R-:W-:-:S07]  /*00f0*/  UIADD3.X UR5, URZ, UR5, URZ, UP1, !UPT ;  /* 0x000000053f057290 */ /* 0x000fce0008ffe43f */
[----:B------:R0:W-:Y:S02]  /*0100*/  UTMACCTL.PF [UR6] ;  /* 0x00000000060079b9 */ /* 0x0001e40008040000 */
[----:B------:R0:W-:Y:S02]  /*0110*/  UTMACCTL.PF [UR4] ;  /* 0x00000000040079b9 */ /* 0x0001e40008040000 */
[----:B0-----:R-:W-:Y:S01]  /*0120*/  NOP ;  /* 0x0000000000007918 */ /* 0x001fe20000000000 */
.L_x_1:
[----:B------:R-:W-:Y:S05]  /*0130*/  BSYNC B0 ;  /* 0x0000000000007941 */ /* 0x000fea0003800000 */
.L_x_0:
[----:B------:R-:W0:Y:S02]  /*0140*/  SHFL.IDX PT, R3, R0, RZ, 0x1f ;  /* 0x00001fff00037589 */ /* 0x000e2400000e0000 */
[----:B0-----:R-:W-:-:S13]  /*0150*/  ISETP.NE.AND P0, PT, R3, RZ, PT ;  /* 0x000000ff0300720c */ /* 0x001fda0003f05270 */
[----:B------:R-:W-:Y:S05]  /*0160*/  @P0 BRA `(.L_x_2) ;  /* 0x0000000000d40947 */ /* 0x000fea0003800000 */
[----:B------:R-:W-:Y:S01]  /*0170*/  ELECT P0, URZ, PT ;  /* 0x00000000003f782f */ /* 0x000fe20003800000 */
[----:B------:R-:W-:-:S12]  /*0180*/  BSSY B0, `(.L_x_2) ;  /* 0x0000033000007945 */ /* 0x000fd80003800000 */
[----:B------:R-:W-:Y:S05]  /*0190*/  @!P0 BRA `(.L_x_3) ;  /* 0x0000000000c48947 */ /* 0x000fea0003800000 */
[----:B------:R-:W0:Y:S01]  /*01a0*/  S2UR UR8, SR_CgaCtaId ;  /* 0x00000000000879c3 */ /* 0x000e220000008800 */
[----:B------:R-:W-:Y:S01]  /*01b0*/  UMOV UR4, 0x400 ;  /* 0x0000040000047882 */ /* 0x000fe20000000000 */
[----:B------:R-:W-:Y:S01]  /*01c0*/  UMOV UR5, 0x1 ;  /* 0x0000000100057882 */ /* 0x000fe20000000000 */
[----:B------:R-:W-:Y:S02]  /*01d0*/  UMOV UR6, 0x80 ;  /* 0x0000008000067882 */ /* 0x000fe40000000000 */
[----:B------:R-:W-:-:S04]  /*01e0*/  UIADD3 UR6, -UR6, 0x100000, URZ ;  /* 0x0010000006067890 */ /* 0x000fc8000fffe13f */
[----:B------:R-:W-:Y:S02]  /*01f0*/  USHF.L.U32 UR7, UR6, 0xb, URZ ;  /* 0x0000000b06077899 */ /* 0x000fe4000800063f */
[----:B------:R-:W-:Y:S02]  /*0200*/  USHF.L.U32 UR6, UR6, 0x1, URZ ;  /* 0x0000000106067899 */ /* 0x000fe4000800063f */
[----:B0-----:R-:W-:Y:S02]  /*0210*/  ULEA UR8, UR8, UR4, 0x18 ;  /* 0x0000000408087291 */ /* 0x001fe4000f8ec03f */
[----:B------:R-:W-:-:S04]  /*0220*/  UIADD3 UR4, -UR5, 0x100000, URZ ;  /* 0x0010000005047890 */ /* 0x000fc8000fffe13f */
[----:B------:R-:W-:Y:S02]  /*0230*/  USHF.L.U32 UR5, UR4, 0xb, URZ ;  /* 0x0000000b04057899 */ /* 0x000fe4000800063f */
[----:B------:R-:W-:Y:S01]  /*0240*/  USHF.L.U32 UR4, UR4, 0x1, URZ ;  /* 0x0000000104047899 */ /* 0x000fe2000800063f */
[----:B------:R-:W0:Y:S11]  /*0250*/  FENCE.VIEW.ASYNC.S ;  /* 0x00000000000073c6 */ /* 0x000e360000000000 */
[----:B0-----:R0:W1:Y:S01]  /*0260*/  SYNCS.EXCH.64 URZ, [UR8], UR4 ;  /* 0x00000004083f75b2 */ /* 0x0010620008000100 */
[----:B------:R0:W2:Y:S01]  /*0270*/  SYNCS.EXCH.64 URZ, [UR8+0x90], UR6 ;  /* 0x00009006083f75b2 */ /* 0x0000a20008000100 */
[----:B------:R0:W3:Y:S01]  /*0280*/  SYNCS.EXCH.64 URZ, [UR8+0x8], UR4 ;  /* 0x00000804083f75b2 */ /* 0x0000e20008000100 */
[----:B------:R0:W4:Y:S01]  /*0290*/  SYNCS.EXCH.64 URZ, [UR8+0x98], UR6 ;  /* 0x00009806083f75b2 */ /* 0x0001220008000100 */
[----:B------:R0:W0:Y:S01]  /*02a0*/  SYNCS.EXCH.64 URZ, [UR8+0x10], UR4 ;  /* 0x00001004083f75b2 */ /* 0x0000220008000100 */
        /* <DEDUP_REMOVED lines=31> */
[----:B-1234-:R-:W-:Y:S01]  /*04a0*/  NOP ;  /* 0x0000000000007918 */ /* 0x01efe20000000000 */
.L_x_3:
[----:B0-----:R-:W-:Y:S05]  /*04b0*/  BSYNC B0 ;  /* 0x0000000000007941 */ /* 0x001fea0003800000 */
.L_x_2:
[----:B------:R-:W0:Y:S01]  /*04c0*/  SHFL.IDX PT, R6, R0, RZ, 0x1f ;  /* 0x00001fff00067589 */ /* 0x000e2200000e0000 */
[----:B------:R-:W-:Y:S01]  /*04d0*/  ELECT P0, URZ, PT ;  /* 0x00000000003f782f */ /* 0x000fe20003800000 */
[----:B------:R-:W-:Y:S01]  /*04e0*/  NOP ;  /* 0x0000000000007918 */ /* 0x000fe20000000000 */
[----:B------:R-:W-:Y:S01]  /*04f0*/  ELECT P1, URZ, PT ;  /* 0x00000000003f782f */ /* 0x000fe20003820000 */
[----:B------:R-:W1:Y:S01]  /*0500*/  SHFL.IDX PT, R3, R0, RZ, 0x1f ;  /* 0x00001fff00037589 */ /* 0x000e6200000e0000 */
[----:B------:R-:W-:Y:S01]  /*0510*/  UMOV UR4, 0x20 ;  /* 0x0000002000047882 */ /* 0x000fe20000000000 */
[----:B------:R-:W-:Y:S01]  /*0520*/  UMOV UR11, 0x80 ;  /* 0x00000080000b7882 */ /* 0x000fe20000000000 */
[----:B------:R-:W-:Y:S01]  /*0530*/  NOP ;  /* 0x0000000000007918 */ /* 0x000fe20000000000 */
[C---:B------:R-:W-:Y:S01]  /*0540*/  VIADD R33, R8.reuse, 0xffffffff ;  /* 0xffffffff08217836 */ /* 0x040fe20000000000 */
[----:B------:R-:W2:Y:S01]  /*0550*/  SHFL.IDX PT, R5, R5, RZ, 0x1f ;  /* 0x00001fff05057589 */ /* 0x000ea200000e0000 */
[----:B------:R-:W-:Y:S01]  /*0560*/  ULDC.64 UR36, c[0x0][0x208] ;  /* 0x0000820000247ab9 */ /* 0x000fe20000000a00 */
[----:B------:R-:W-:-:S02]  /*0570*/  ISETP.NE.AND P2, PT, R8, RZ, PT ;  /* 0x000000ff0800720c */ /* 0x000fc40003f45270 */
[----:B------:R-:W-:Y:S02]  /*0580*/  ISETP.GE.U32.AND P3, PT, R33, 0x2, PT ;  /* 0x000000022100780c */ /* 0x000fe40003f66070 */
[----:B0-----:R-:W-:Y:S02]  /*0590*/  ISETP.NE.OR P0, PT, R6, RZ, !P0 ;  /* 0x000000ff0600720c */ /* 0x001fe40004705670 */
[----:B-1----:R-:W-:Y:S02]  /*05a0*/  ISETP.NE.OR P1, PT, R3, RZ, !P1 ;  /* 0x000000ff0300720c */ /* 0x002fe40004f25670 */
[----:B------:R-:W-:-:S04]  /*05b0*/  SHF.R.S32.HI R3, RZ, 0x1f, R2 ;  /* 0x0000001fff037819 */ /* 0x000fc80000011402 */
[----:B------:R-:W-:-:S05]  /*05c0*/  LEA.HI R3, R3, R2, RZ, 0x2 ;  /* 0x0000000203037211 */ /* 0x000fca00078f10ff */
[----:B------:R-:W-:Y:S01]  /*05d0*/  VOTEU.ALL UP0, P0 ;  /* 0x00000000003f7886 */ /* 0x000fe20000000000 */
[----:B------:R-:W-:Y:S01]  /*05e0*/  LOP3.LUT R3, R3, 0xfffffffc, RZ, 0xc0, !PT ;  /* 0xfffffffc03037812 */ /* 0x000fe200078ec0ff */
[----:B------:R-:W-:-:S03]  /*05f0*/  VOTEU.ALL UP1, P1 ;  /* 0x00000000003f7886 */ /* 0x000fc60000820000 */
[----:B------:R-:W0:Y:S01]  /*0600*/  @!UP0 S2UR UR7, SR_CgaCtaId ;  /* 0x00000000000789c3 */ /* 0x000e220000008800 */
[----:B------:R-:W-:Y:S01]  /*0610*/  @!UP0 UMOV UR6, 0x400 ;  /* 0x0000040000068882 */ /* 0x000fe20000000000 */
[----:B------:R-:W-:-:S04]  /*0620*/  @!UP0 UIADD3 UR4, -UR4, 0x100000, URZ ;  /* 0x0010000004048890 */ /* 0x000fc8000fffe13f */
[----:B------:R-:W-:Y:S02]  /*0630*/  @!UP0 USHF.L.U32 UR5, UR4, 0xb, URZ ;  /* 0x0000000b04058899 */ /* 0x000fe4000800063f */
[----:B------:R-:W-:Y:S01]  /*0640*/  @!UP0 USHF.L.U32 UR4, UR4, 0x1, URZ ;  /* 0x0000000104048899 */ /* 0x000fe2000800063f */
[----:B------:R-:W-:Y:S01]  /*0650*/  IMAD.IADD R0, R2, 0x1, -R3 ;  /* 0x0000000102007824 */ /* 0x000fe200078e0a03 */
[----:B------:R-:W-:Y:S01]  /*0660*/  @!UP1 UMOV UR9, 0x400 ;  /* 0x0000040000099882 */ /* 0x000fe20000000000 */
[----:B------:R-:W-:Y:S01]  /*0670*/  VOTEU.ALL UP2, P1 ;  /* 0x00000000003f7886 */ /* 0x000fe20000840000 */
[----:B------:R-:W-:Y:S01]  /*0680*/  VOTEU.ALL UP3, P1 ;  /* 0x00000000003f7886 */ /* 0x000fe20000860000 */
[----:B------:R-:W-:Y:S01]  /*0690*/  VOTEU.ALL UP4, P1 ;  /* 0x00000000003f7886 */ /* 0x000fe20000880000 */
[----:B------:R-:W1:Y:S01]  /*06a0*/  @!UP1 S2UR UR10, SR_CgaCtaId ;  /* 0x00000000000a99c3 */ /* 0x000e620000008800 */
[----:B------:R-:W-:Y:S01]  /*06b0*/  VOTEU.ALL UP5, P1 ;  /* 0x00000000003f7886 */ /* 0x000fe200008a0000 */
[----:B------:R-:W-:-:S04]  /*06c0*/  SHF.R.S32.HI R3, RZ, 0x1f, R4 ;  /* 0x0000001fff037819 */ /* 0x000fc80000011404 */
[----:B------:R-:W-:-:S04]  /*06d0*/  LEA.HI R3, R3, R4, RZ, 0x7 ;  /* 0x0000000403037211 */ /* 0x000fc800078f38ff */
[----:B------:R-:W-:-:S05]  /*06e0*/  LOP3.LUT R3, R3, 0xffffff80, RZ, 0xc0, !PT ;  /* 0xffffff8003037812 */ /* 0x000fca00078ec0ff */
[----:B------:R-:W-:Y:S01]  /*06f0*/  IMAD.IADD R3, R4, 0x1, -R3 ;  /* 0x0000000104037824 */ /* 0x000fe200078e0a03 */
[----:B0-----:R-:W-:Y:S02]  /*0700*/  @!UP0 ULEA UR8, UR7, UR6, 0x18 ;  /* 0x0000000607088291 */ /* 0x001fe4000f8ec03f */
[----:B------:R-:W-:-:S04]  /*0710*/  @!UP1 UIADD3 UR6, -UR11, 0x100000, URZ ;  /* 0x001000000b069890 */ /* 0x000fc8000fffe13f */
[----:B------:R-:W-:Y:S02]  /*0720*/  @!UP1 USHF.L.U32 UR7, UR6, 0xb, URZ ;  /* 0x0000000b06079899 */ /* 0x000fe4000800063f */
[----:B------:R-:W-:Y:S01]  /*0730*/  @!UP1 USHF.L.U32 UR6, UR6, 0x1, URZ ;  /* 0x0000000106069899 */ /* 0x000fe2000800063f */
[----:B------:R-:W-:Y:S01]  /*0740*/  VOTEU.ALL UP0, P0 ;  /* 0x00000000003f7886 */ /* 0x000fe20000000000 */
[----:B-1----:R-:W-:Y:S01]  /*0750*/  @!UP1 ULEA UR9, UR10, UR9, 0x18 ;  /* 0x000000090a099291 */ /* 0x002fe2000f8ec03f */
[----:B------:R-:W-:Y:S02]  /*0760*/  VOTEU.ALL UP1, P0 ;  /* 0x00000000003f7886 */ /* 0x000fe40000020000 */
[----:B------:R-:W-:Y:S01]  /*0770*/  ULDC.64 UR10, c[0x0][0x598] ;  /* 0x00016600000a7ab9 */ /* 0x000fe20000000a00 */
[----:B------:R-:W-:Y:S01]  /*0780*/  ISETP.NE.AND P0, PT, R0, 0x3, PT ;  /* 0x000000030000780c */ /* 0x000fe20003f05270 */
[----:B------:R-:W0:Y:S02]  /*0790*/  FENCE.VIEW.ASYNC.S ;  /* 0x00000000000073c6 */ /* 0x000e240000000000 */
[----:B0-----:R0:W1:Y:S01]  /*07a0*/  @!UP0 SYNCS.EXCH.64 URZ, [UR8+0x150], UR4 ;  /* 0x00015004083f85b2 */ /* 0x0010620008000100 */
[----:B------:R-:W-:-:S02]  /*07b0*/  ISETP.NE.U32.AND P1, PT, RZ, UR10, PT ;  /* 0x0000000aff007c0c */ /* 0x000fc4000bf25070 */
[----:B------:R-:W-:Y:S02]  /*07c0*/  ISETP.EQ.OR P0, PT, R0, RZ, !P0 ;  /* 0x000000ff0000720c */ /* 0x000fe40004702670 */
[----:B------:R-:W-:Y:S02]  /*07d0*/  ISETP.NE.AND.EX P1, PT, RZ, UR11, PT, P1 ;  /* 0x0000000bff007c0c */ /* 0x000fe4000bf25310 */
[----:B------:R-:W-:-:S04]  /*07e0*/  ISETP.EQ.AND P0, PT, R8, RZ, P0 ;  /* 0x000000ff0800720c */ /* 0x000fc80000702270 */
[----:B------:R-:W-:-:S04]  /*07f0*/  SEL R16, RZ, 0x1, !P0 ;  /* 0x00000001ff107807 */ /* 0x000fc80004000000 */
[----:B------:R-:W-:Y:S01]  /*0800*/  SEL R16, R16, 0x2, P3 ;  /* 0x0000000210107807 */ /* 0x000fe20001800000 */
[----:B------:R0:W1:Y:S01]  /*0810*/  @!UP1 SYNCS.EXCH.64 URZ, [UR8+0x158], UR4 ;  /* 0x00015804083f95b2 */ /* 0x0000620008000100 */
[----:B------:R-:W-:Y:S01]  /*0820*/  NOP ;  /* 0x0000000000007918 */ /* 0x000fe20000000000 */
[----:B------:R0:W1:Y:S01]  /*0830*/  @!UP2 SYNCS.EXCH.64 URZ, [UR9+0x130], UR6 ;  /* 0x00013006093fa5b2 */ /* 0x0000620008000100 */
[----:B------:R0:W1:Y:S01]  /*0840*/  @!UP3 SYNCS.EXCH.64 URZ, [UR9+0x138], UR6 ;  /* 0x00013806093fb5b2 */ /* 0x0000620008000100 */
[----:B------:R0:W1:Y:S01]  /*0850*/  @!UP4 SYNCS.EXCH.64 URZ, [UR9+0x140], UR6 ;  /* 0x00014006093fc5b2 */ /* 0x0000620008000100 */
[----:B------:R0:W1:Y:S01]  /*0860*/  @!UP5 SYNCS.EXCH.64 URZ, [UR9+0x148], UR6 ;  /* 0x00014806093fd5b2 */ /* 0x0000620008000100 */
[----:B------:R-:W-:Y:S01]  /*0870*/  NOP ;  /* 0x0000000000007918 */ /* 0x000fe20000000000 */
[----:B-1----:R-:W-:Y:S06]  /*0880*/  BAR.SYNC.DEFER_BLOCKING 0x0 ;  /* 0x0000000000007b1d */ /* 0x002fec0000010000 */
[----:B0-2---:R-:W-:Y:S05]  /*0890*/  @!P1 BRA `(.L_x_4) ;  /* 0x00000000001c9947 */ /* 0x005fea0003800000 */
[----:B------:R-:W0:Y:S02]  /*08a0*/  LDC.64 R6, c[0x0][0x598] ;  /* 0x00016600ff067b82 */ /* 0x000e240000000a00 */
[----:B0-----:R-:W2:Y:S02]  /*08b0*/  LDG.E.64 R6, desc[UR36][R6.64] ;  /* 0x0000002406067981 */ /* 0x001ea4000c1e1b00 */
[----:B--2---:R-:W-:-:S04]  /*08c0*/  ISETP.NE.U32.AND P0, PT, R6, RZ, PT ;  /* 0x000000ff0600720c */ /* 0x004fc80003f05070 */
[----:B------:R-:W-:-:S13]  /*08d0*/  ISETP.NE.AND.EX P0, PT, R7, RZ, PT, P0 ;  /* 0x000000ff0700720c */ /* 0x000fda0003f05300 */
[----:B------:R-:W-:Y:S05]  /*08e0*/  @!P0 BRA `(.L_x_4) ;  /* 0x0000000000088947 */ /* 0x000fea0003800000 */
[----:B------:R1:W5:Y:S01]  /*08f0*/  LD.E R88, desc[UR36][R6.64] ;  /* 0x0000002406587980 */ /* 0x000362000c101900 */
[----:B------:R-:W-:Y:S05]  /*0900*/  BRA `(.L_x_5) ;  /* 0x0000000000247947 */ /* 0x000fea0003800000 */
.L_x_4:
[----:B------:R-:W-:Y:S02]  /*0910*/  ULDC.64 UR4, c[0x0][0x588] ;  /* 0x0001620000047ab9 */ /* 0x000fe40000000a00 */
[----:B------:R-:W-:-:S04]  /*0920*/  ISETP.NE.U32.AND P0, PT, RZ, UR4, PT ;  /* 0x00000004ff007c0c */ /* 0x000fc8000bf05070 */
[----:B------:R-:W-:-:S13]  /*0930*/  ISETP.NE.AND.EX P0, PT, RZ, UR5, PT, P0 ;  /* 0x00000005ff007c0c */ /* 0x000fda000bf05300 */
[----:B------:R-:W-:Y:S05]  /*0940*/  @!P0 BRA `(.L_x_6) ;  /* 0x00000000000c8947 */ /* 0x000fea0003800000 */
[----:B------:R-:W0:Y:S02]  /*0950*/  LDC.64 R88, c[0x0][0x588] ;  /* 0x00016200ff587b82 */ /* 0x000e240000000a00 */
[----:B0-----:R0:W5:Y:S01]  /*0960*/  LDG.E R88, desc[UR36][R88.64] ;  /* 0x0000002458587981 */ /* 0x001162000c1e1900 */
[----:B------:R-:W-:Y:S05]  /*0970*/  BRA `(.L_x_5) ;  /* 0x0000000000087947 */ /* 0x000fea0003800000 */
.L_x_6:
[----:B------:R-:W-:Y:S02]  /*0980*/  ULDC UR4, c[0x0][0x580] ;  /* 0x0001600000047ab9 */ /* 0x000fe40000000800 */
[----:B------:R-:W-:-:S07]  /*0990*/  IMAD.U32 R88, RZ, RZ, UR4 ;  /* 0x00000004ff587e24 */ /* 0x000fce000f8e00ff */
.L_x_5:
[----:B------:R-:W-:Y:S02]  /*09a0*/  ULDC.64 UR4, c[0x0][0x5a0] ;  /* 0x0001680000047ab9 */ /* 0x000fe40000000a00 */
[----:B------:R-:W-:-:S04]  /*09b0*/  ISETP.NE.U32.AND P0, PT, RZ, UR4, PT ;  /* 0x00000004ff007c0c */ /* 0x000fc8000bf05070 */
[----:B------:R-:W-:-:S13]  /*09c0*/  ISETP.NE.AND.EX P0, PT, RZ, UR5, PT, P0 ;  /* 0x00000005ff007c0c */ /* 0x000fda000bf05300 */
[----:B------:R-:W-:Y:S05]  /*09d0*/  @!P0 BRA `(.L_x_7) ;  /* 0x00000000001c8947 */ /* 0x000fea0003800000 */
[----:B-1----:R-:W1:Y:S02]  /*09e0*/  LDC.64 R6, c[0x0][0x5a0] ;  /* 0x00016800ff067b82 */ /* 0x002e640000000a00 */
[----:B-1----:R-:W2:Y:S02]  /*09f0*/  LDG.E.64 R6, desc[UR36][R6.64] ;  /* 0x0000002406067981 */ /* 0x002ea4000c1e1b00 */
[----:B--2---:R-:W-:-:S04]  /*0a00*/  ISETP.NE.U32.AND P0, PT, R6, RZ, PT ;  /* 0x000000ff0600720c */ /* 0x004fc80003f05070 */
[----:B------:R-:W-:-:S13]  /*0a10*/  ISETP.NE.AND.EX P0, PT, R7, RZ, PT, P0 ;  /* 0x000000ff0700720c */ /* 0x000fda0003f05300 */
[----:B------:R-:W-:Y:S05]  /*0a20*/  @!P0 BRA `(.L_x_7) ;  /* 0x0000000000088947 */ /* 0x000fea0003800000 */
[----:B0-----:R2:W5:Y:S01]  /*0a30*/  LD.E R89, desc[UR36][R6.64] ;  /* 0x0000002406597980 */ /* 0x001562000c101900 */
[----:B------:R-:W-:Y:S05]  /*0a40*/  BRA `(.L_x_8) ;  /* 0x0000000000247947 */ /* 0x000fea0003800000 */
.L_x_7:
[----:B------:R-:W-:Y:S02]  /*0a50*/  ULDC.64 UR4, c[0x0][0x590] ;  /* 0x0001640000047ab9 */ /* 0x000fe40000000a00 */
[----:B------:R-:W-:-:S04]  /*0a60*/  ISETP.NE.U32.AND P0, PT, RZ, UR4, PT ;  /* 0x00000004ff007c0c */ /* 0x000fc8000bf05070 */
[----:B------:R-:W-:-:S13]  /*0a70*/  ISETP.NE.AND.EX P0, PT, RZ, UR5, PT, P0 ;  /* 0x00000005ff007c0c */ /* 0x000fda000bf05300 */
[----:B------:R-:W-:Y:S05]  /*0a80*/  @!P0 BRA `(.L_x_9) ;  /* 0x00000000000c8947 */ /* 0x000fea0003800000 */
[----:B-1----:R-:W0:Y:S02]  /*0a90*/  LDC.64 R6, c[0x0][0x590] ;  /* 0x00016400ff067b82 */ /* 0x002e240000000a00 */
[----:B0-----:R0:W5:Y:S01]  /*0aa0*/  LDG.E R89, desc[UR36][R6.64] ;  /* 0x0000002406597981 */ /* 0x001162000c1e1900 */
[----:B------:R-:W-:Y:S05]  /*0ab0*/  BRA `(.L_x_8) ;  /* 0x0000000000087947 */ /* 0x000fea0003800000 */
.L_x_9:
[----:B------:R-:W-:Y:S02]  /*0ac0*/  ULDC UR4, c[0x0][0x584] ;  /* 0x0001610000047ab9 */ /* 0x000fe40000000800 */
[----:B0-----:R-:W-:-:S07]  /*0ad0*/  IMAD.U32 R89, RZ, RZ, UR4 ;  /* 0x00000004ff597e24 */ /* 0x001fce000f8e00ff */
.L_x_8:
[----:B------:R-:W3:Y:S01]  /*0ae0*/  LDC R2, c[0x0][0x65c] ;  /* 0x00019700ff027b82 */ /* 0x000ee20000000800 */
[----:B------:R-:W4:Y:S01]  /*0af0*/  S2R R14, SR_CTAID.Y ;  /* 0x00000000000e7919 */ /* 0x000f220000002600 */
[----:B------:R-:W-:Y:S01]  /*0b00*/  ULDC UR6, c[0x0][0x28c] ;  /* 0x0000a30000067ab9 */ /* 0x000fe20000000800 */
[----:B------:R-:W-:Y:S01]  /*0b10*/  ISETP.NE.AND P0, PT, R8, 0x2, PT ;  /* 0x000000020800780c */ /* 0x000fe20003f05270 */
[----:B------:R-:W-:Y:S01]  /*0b20*/  UIADD3 UR6, UR6, 0x1f, URZ ;  /* 0x0000001f06067890 */ /* 0x000fe2000fffe03f */
[----:B012---:R-:W0:Y:S01]  /*0b30*/  S2R R6, SR_CTAID.X ;  /* 0x0000000000067919 */ /* 0x007e220000002500 */
[----:B------:R-:W-:Y:S01]  /*0b40*/  IMAD.MOV.U32 R7, RZ, RZ, RZ ;  /* 0x000000ffff077224 */ /* 0x000fe200078e00ff */
[----:B------:R-:W-:Y:S01]  /*0b50*/  UMOV UR38, URZ ;  /* 0x0000003f00267c82 */ /* 0x000fe20008000000 */
[----:B------:R-:W-:Y:S01]  /*0b60*/  USHF.R.S32.HI UR7, URZ, 0x1f, UR6 ;  /* 0x0000001f3f077899 */ /* 0x000fe20008011406 */
[----:B------:R-:W-:Y:S01]  /*0b70*/  UMOV UR39, URZ ;  /* 0x0000003f00277c82 */ /* 0x000fe20008000000 */
[----:B------:R-:W-:-:S02]  /*0b80*/  ULDC.64 UR8, c[0x0][0x650] ;  /* 0x0001940000087ab9 */ /* 0x000fc40000000a00 */
[----:B------:R-:W-:-:S04]  /*0b90*/  ULEA.HI UR7, UR7, UR6, URZ, 0x5 ;  /* 0x0000000607077291 */ /* 0x000fc8000f8f283f */
[----:B------:R-:W-:Y:S01]  /*0ba0*/  USHF.R.S32.HI UR40, URZ, 0x5, UR7 ;  /* 0x000000053f287899 */ /* 0x000fe20008011407 */
[----:B---3--:R-:W-:-:S13]  /*0bb0*/  ISETP.NE.AND P1, PT, R2, 0x1, PT ;  /* 0x000000010200780c */ /* 0x008fda0003f25270 */
[----:B------:R-:W0:Y:S01]  /*0bc0*/  @P1 LDC R19, c[0x0][0x10] ;  /* 0x00000400ff131b82 */ /* 0x000e220000000800 */
[----:B----4-:R-:W-:Y:S02]  /*0bd0*/  @P1 IMAD.MOV.U32 R8, RZ, RZ, R14 ;  /* 0x000000ffff081224 */ /* 0x010fe400078e000e */
[----:B------:R-:W-:Y:S02]  /*0be0*/  @P1 IMAD.MOV.U32 R9, RZ, RZ, RZ ;  /* 0x000000ffff091224 */ /* 0x000fe400078e00ff */
[----:B------:R-:W-:-:S03]  /*0bf0*/  @P1 IMAD.MOV.U32 R17, RZ, RZ, RZ ;  /* 0x000000ffff111224 */ /* 0x000fc600078e00ff */
[----:B------:R-:W1:Y:S01]  /*0c00*/  @!P1 LDC R11, c[0x0][0xc] ;  /* 0x00000300ff0b9b82 */ /* 0x000e620000000800 */
[----:B------:R-:W-:Y:S01]  /*0c10*/  ULDC UR4, c[0x0][0xc] ;  /* 0x0000030000047ab9 */ /* 0x000fe20000000800 */
[----:B------:R-:W-:Y:S02]  /*0c20*/  ULDC UR5, c[0x0][0x10] ;  /* 0x0000040000057ab9 */ /* 0x000fe40000000800 */
[----:B------:R-:W-:-:S04]  /*0c30*/  UIMAD.WIDE.U32 UR4, UR4, UR5, URZ ;  /* 0x00000005040472a5 */ /* 0x000fc8000f8e003f */
[----:B------:R-:W2:Y:S01]  /*0c40*/  LDC R2, c[0x0][0x14] ;  /* 0x00000500ff027b82 */ /* 0x000ea20000000800 */
[----:B0-----:R-:W-:-:S04]  /*0c50*/  @P1 IMAD.WIDE.U32 R18, R6, R19, R8 ;  /* 0x0000001306121225 */ /* 0x001fc800078e0008 */
[----:B------:R-:W-:Y:S02]  /*0c60*/  @P1 IMAD.IADD R17, R19, 0x1, R17 ;  /* 0x0000000113111824 */ /* 0x000fe400078e0211 */
[----:B-1----:R-:W-:-:S04]  /*0c70*/  @!P1 IMAD.WIDE.U32 R8, R11, R14, R6 ;  /* 0x0000000e0b089225 */ /* 0x002fc800078e0006 */
[----:B------:R-:W-:Y:S02]  /*0c80*/  @!P1 IMAD.MOV.U32 R18, RZ, RZ, R8 ;  /* 0x000000ffff129224 */ /* 0x000fe400078e0008 */
[----:B------:R-:W-:Y:S02]  /*0c90*/  @!P1 IMAD.MOV.U32 R17, RZ, RZ, R9 ;  /* 0x000000ffff119224 */ /* 0x000fe400078e0009 */
[----:B--2---:R-:W-:-:S04]  /*0ca0*/  IMAD.WIDE.U32 R12, R2, UR4, RZ ;  /* 0x00000004020c7c25 */ /* 0x004fc8000f8e00ff */
[----:B------:R-:W-:Y:S01]  /*0cb0*/  IMAD R23, R2, UR5, RZ ;  /* 0x0000000502177c24 */ /* 0x000fe2000f8e02ff */
[----:B------:R0:W-:Y:S03]  /*0cc0*/  STL.64 [R1], R12 ;  /* 0x0000000c01007387 */ /* 0x0001e60000100a00 */
[----:B------:R-:W-:Y:S01]  /*0cd0*/  IMAD.IADD R23, R13, 0x1, R23 ;  /* 0x000000010d177824 */ /* 0x000fe200078e0217 */
[----:B------:R-:W-:Y:S06]  /*0ce0*/  @P0 BRA `(.L_x_10) ;  /* 0x0000000000200947 */ /* 0x000fec0003800000 */
[----:B------:R-:W-:Y:S01]  /*0cf0*/  UISETP.GE.U32.AND UP0, UPT, UR40, 0x12, UPT ;  /* 0x000000122800788c */ /* 0x000fe2000bf06070 */
[----:B------:R-:W-:Y:S01]  /*0d00*/  IADD3 R18, P0, R18, R12, RZ ;  /* 0x0000000c12127210 */ /* 0x000fe20007f1e0ff */
[----:B------:R-:W-:Y:S01]  /*0d10*/  UIMAD.WIDE.U32 UR4, UR40, 0x38e38e39, URZ ;  /* 0x38e38e39280478a5 */ /* 0x000fe2000f8e003f */
[----:B------:R-:W-:-:S03]  /*0d20*/  UMOV UR39, URZ ;  /* 0x0000003f00277c82 */ /* 0x000fc60008000000 */
[----:B------:R-:W-:Y:S01]  /*0d30*/  USHF.R.U32.HI UR4, URZ, 0x2, UR5 ;  /* 0x000000023f047899 */ /* 0x000fe20008011605 */
[----:B------:R-:W-:-:S03]  /*0d40*/  IMAD.X R17, R23, 0x1, R17, P0 ;  /* 0x0000000117117824 */ /* 0x000fc600000e0611 */
[----:B------:R-:W-:Y:S02]  /*0d50*/  UIMAD UR38, UR4, -0x12, UR40 ;  /* 0xffffffee042678a4 */ /* 0x000fe4000f8e0228 */
[----:B------:R-:W-:-:S12]  /*0d60*/  @UP0 ULOP3.LUT UR39, UR4, 0x1, URZ, 0xc0, !UPT ;  /* 0x0000000104270892 */ /* 0x000fd8000f8ec03f */
.L_x_10:
[----:B------:R-:W-:Y:S01]  /*0d70*/  ISETP.GE.U32.AND P0, PT, R18, UR8, PT ;  /* 0x0000000812007c0c */ /* 0x000fe2000bf06070 */
[----:B------:R-:W-:Y:S01]  /*0d80*/  IMAD.MOV.U32 R19, RZ, RZ, -0x1 ;  /* 0xffffffffff137424 */ /* 0x000fe200078e00ff */
[----:B------:R-:W-:Y:S01]  /*0d90*/  PRMT R8, RZ, 0x7610, R8 ;  /* 0x00007610ff087816 */ /* 0x000fe20000000008 */
[----:B------:R-:W-:Y:S01]  /*0da0*/  IMAD.MOV.U32 R22, RZ, RZ, -0x1 ;  /* 0xffffffffff167424 */ /* 0x000fe200078e00ff */
[----:B------:R-:W-:Y:S01]  /*0db0*/  ISETP.GE.U32.AND.EX P0, PT, R17, UR9, PT, P0 ;  /* 0x0000000911007c0c */ /* 0x000fe2000bf06100 */
[----:B------:R-:W-:-:S12]  /*0dc0*/  IMAD.MOV.U32 R2, RZ, RZ, -0x1 ;  /* 0xffffffffff027424 */ /* 0x000fd800078e00ff */
[----:B------:R-:W-:Y:S05]  /*0dd0*/  @P0 BRA `(.L_x_11) ;  /* 0x00000004005c0947 */ /* 0x000fea0003800000 */
[----:B------:R-:W1:Y:S01]  /*0de0*/  LDC.64 R20, c[0x0][0x628] ;  /* 0x00018a00ff147b82 */ /* 0x000e620000000a00 */
[----:B------:R-:W-:Y:S02]  /*0df0*/  IMAD.MOV.U32 R8, RZ, RZ, R18 ;  /* 0x000000ffff087224 */ /* 0x000fe400078e0012 */
[----:B------:R-:W-:-:S05]  /*0e00*/  IMAD.MOV.U32 R9, RZ, RZ, R17 ;  /* 0x000000ffff097224 */ /* 0x000fca00078e0011 */
[----:B------:R-:W2:Y:S08]  /*0e10*/  LDC R2, c[0x0][0x630] ;  /* 0x00018c00ff027b82 */ /* 0x000eb00000000800 */
[----:B------:R-:W3:Y:S01]  /*0e20*/  LDC.64 R24, c[0x0][0x620] ;  /* 0x00018800ff187b82 */ /* 0x000ee20000000a00 */
[----:B-1----:R-:W-:-:S04]  /*0e30*/  ISETP.NE.U32.AND P0, PT, R20, RZ, PT ;  /* 0x000000ff1400720c */ /* 0x002fc80003f05070 */
[----:B------:R-:W-:-:S13]  /*0e40*/  ISETP.NE.AND.EX P0, PT, R21, RZ, PT, P0 ;  /* 0x000000ff1500720c */ /* 0x000fda0003f05300 */
[----:B--23--:R-:W-:Y:S05]  /*0e50*/  @!P0 BRA `(.L_x_12) ;  /* 0x0000000000288947 */ /* 0x00cfea0003800000 */
[----:B0-----:R-:W0:Y:S02]  /*0e60*/  LDC R13, c[0x0][0x634] ;  /* 0x00018d00ff0d7b82 */ /* 0x001e240000000800 */
[----:B0-----:R-:W-:-:S05]  /*0e70*/  IADD3 R13, P0, R18, R13, RZ ;  /* 0x0000000d120d7210 */ /* 0x001fca0007f1e0ff */
[----:B------:R-:W-:-:S04]  /*0e80*/  IMAD.X R15, RZ, RZ, R17, P0 ;  /* 0x000000ffff0f7224 */ /* 0x000fc800000e0611 */
[----:B------:R-:W-:-:S04]  /*0e90*/  IMAD.WIDE.U32 R8, R15, R20, RZ ;  /* 0x000000140f087225 */ /* 0x000fc800078e00ff */
[----:B------:R-:W-:-:S04]  /*0ea0*/  IMAD.WIDE.U32 R10, P0, R13, R21, R8 ;  /* 0x000000150d0a7225 */ /* 0x000fc80007800008 */
[----:B------:R-:W-:-:S04]  /*0eb0*/  IMAD.WIDE.U32 R8, R13, R20, RZ ;  /* 0x000000140d087225 */ /* 0x000fc800078e00ff */
[----:B------:R-:W-:Y:S01]  /*0ec0*/  IMAD.X R13, RZ, RZ, RZ, P0 ;  /* 0x000000ffff0d7224 */ /* 0x000fe200000e06ff */
[----:B------:R-:W-:Y:S01]  /*0ed0*/  IADD3 RZ, P0, R9, R10, RZ ;  /* 0x0000000a09ff7210 */ /* 0x000fe20007f1e0ff */
[----:B------:R-:W-:-:S04]  /*0ee0*/  IMAD.MOV.U32 R12, RZ, RZ, R11 ;  /* 0x000000ffff0c7224 */ /* 0x000fc800078e000b */
[----:B------:R-:W-:-:S08]  /*0ef0*/  IMAD.WIDE.U32.X R8, R15, R21, R12, P0 ;  /* 0x000000150f087225 */ /* 0x000fd000000e040c */
.L_x_12:
[-CC-:B------:R-:W-:Y:S01]  /*0f00*/  SHF.R.U64 R31, R8, R2.reuse, R9.reuse ;  /* 0x00000002081f7219 */ /* 0x180fe20000001209 */
[----:B0-----:R-:W0:Y:S01]  /*0f10*/  LDC R12, c[0x0][0x618] ;  /* 0x00018600ff0c7b82 */ /* 0x001e220000000800 */
[----:B------:R-:W-:Y:S01]  /*0f20*/  SHF.R.U32.HI R7, RZ, R2, R9 ;  /* 0x00000002ff077219 */ /* 0x000fe20000011609 */
[----:B------:R-:W-:Y:S01]  /*0f30*/  ULDC UR4, c[0x0][0x150] ;  /* 0x0000540000047ab9 */ /* 0x000fe20000000800 */
[----:B------:R-:W-:Y:S01]  /*0f40*/  IADD3 R11, P0, RZ, -R31, RZ ;  /* 0x8000001fff0b7210 */ /* 0x000fe20007f1e0ff */
[----:B------:R-:W-:Y:S01]  /*0f50*/  IMAD.MOV.U32 R19, RZ, RZ, R17 ;  /* 0x000000ffff137224 */ /* 0x000fe200078e0011 */
[----:B------:R-:W-:-:S03]  /*0f60*/  I2FP.F32.U32 R2, R6 ;  /* 0x0000000600027245 */ /* 0x000fc60000201000 */
[----:B------:R-:W1:Y:S01]  /*0f70*/  LDC.64 R26, c[0x0][0x640] ;  /* 0x00019000ff1a7b82 */ /* 0x000e620000000a00 */
[----:B------:R-:W-:Y:S02]  /*0f80*/  IMAD.X R13, RZ, RZ, ~R7, P0 ;  /* 0x000000ffff0d7224 */ /* 0x000fe400000e0e07 */
[----:B------:R-:W-:Y:S01]  /*0f90*/  FMUL R2, R2, UR4 ;  /* 0x0000000402027c20 */ /* 0x000fe20008400000 */
[----:B------:R-:W-:Y:S01]  /*0fa0*/  IMAD.WIDE.U32 R8, R11, R24, R18 ;  /* 0x000000180b087225 */ /* 0x000fe200078e0012 */
[----:B------:R-:W-:-:S03]  /*0fb0*/  ULDC UR4, c[0x0][0x154] ;  /* 0x0000550000047ab9 */ /* 0x000fc60000000800 */
[----:B------:R-:W-:Y:S01]  /*0fc0*/  IMAD R10, R13, R24, RZ ;  /* 0x000000180d0a7224 */ /* 0x000fe200078e02ff */
[----:B------:R-:W2:Y:S01]  /*0fd0*/  LDC R7, c[0x0][0x144] ;  /* 0x00005100ff077b82 */ /* 0x000ea20000000800 */
[----:B------:R-:W3:Y:S02]  /*0fe0*/  F2I.U32.TRUNC.NTZ R2, R2 ;  /* 0x0000000200027305 */ /* 0x000ee4000020f000 */
[----:B------:R-:W-:-:S04]  /*0ff0*/  IMAD R11, R11, R25, R10 ;  /* 0x000000190b0b7224 */ /* 0x000fc800078e020a */
[----:B------:R-:W-:Y:S01]  /*1000*/  IMAD.IADD R9, R9, 0x1, R11 ;  /* 0x0000000109097824 */ /* 0x000fe200078e020b */
[----:B------:R-:W4:Y:S01]  /*1010*/  LDC R22, c[0x0][0x608] ;  /* 0x00018200ff167b82 */ /* 0x000f220000000800 */
[----:B------:R-:W-:-:S03]  /*1020*/  IMAD.MOV.U32 R11, RZ, RZ, -0x1 ;  /* 0xffffffffff0b7424 */ /* 0x000fc600078e00ff */
[--C-:B0-----:R-:W-:Y:S02]  /*1030*/  SHF.R.U64 R20, R8, R12, R9.reuse ;  /* 0x0000000c08147219 */ /* 0x101fe40000001209 */
[----:B------:R-:W-:Y:S02]  /*1040*/  I2FP.F32.U32 R8, R14 ;  /* 0x0000000e00087245 */ /* 0x000fe40000201000 */
[----:B------:R-:W0:Y:S01]  /*1050*/  LDC R24, c[0x0][0x658] ;  /* 0x00019600ff187b82 */ /* 0x000e220000000800 */
[----:B-1----:R-:W-:Y:S01]  /*1060*/  ISETP.NE.U32.AND P0, PT, R26, RZ, PT ;  /* 0x000000ff1a00720c */ /* 0x002fe20003f05070 */
[----:B---3--:R-:W-:Y:S02]  /*1070*/  IMAD.MOV R10, RZ, RZ, -R2 ;  /* 0x000000ffff0a7224 */ /* 0x008fe400078e0a02 */
[----:B------:R-:W-:Y:S01]  /*1080*/  FMUL R8, R8, UR4 ;  /* 0x0000000408087c20 */ /* 0x000fe20008400000 */
[----:B------:R-:W-:Y:S02]  /*1090*/  SHF.R.U32.HI R9, RZ, R12, R9 ;  /* 0x0000000cff097219 */ /* 0x000fe40000011609 */
[----:B------:R-:W-:Y:S01]  /*10a0*/  ISETP.NE.AND.EX P0, PT, R27, RZ, PT, P0 ;  /* 0x000000ff1b00720c */ /* 0x000fe20003f05300 */
[----:B------:R1:W3:Y:S01]  /*10b0*/  F2I.U32.TRUNC.NTZ R15, R8 ;  /* 0x00000008000f7305 */ /* 0x0002e2000020f000 */
[----:B------:R-:W1:Y:S01]  /*10c0*/  LDC R19, c[0x0][0x148] ;  /* 0x00005200ff137b82 */ /* 0x000e620000000800 */
[----:B--2---:R-:W-:-:S07]  /*10d0*/  IMAD R2, R7, R10, R6 ;  /* 0x0000000a07027224 */ /* 0x004fce00078e0206 */
[----:B------:R-:W2:Y:S01]  /*10e0*/  LDC R25, c[0x0][0x600] ;  /* 0x00018000ff197b82 */ /* 0x000ea20000000800 */
[-CC-:B----4-:R-:W-:Y:S02]  /*10f0*/  SHF.R.U64 R32, R20, R22.reuse, R9.reuse ;  /* 0x0000001614207219 */ /* 0x190fe40000001209 */
[----:B------:R-:W-:Y:S01]  /*1100*/  SHF.R.U32.HI R7, RZ, R22, R9 ;  /* 0x00000016ff077219 */ /* 0x000fe20000011609 */
[----:B------:R-:W-:-:S04]  /*1110*/  IMAD.MOV.U32 R9, RZ, RZ, 0x1 ;  /* 0x00000001ff097424 */ /* 0x000fc800078e00ff */
[----:B------:R-:W4:Y:S01]  /*1120*/  LDC R28, c[0x0][0x648] ;  /* 0x00019200ff1c7b82 */ /* 0x000f220000000800 */
[-C--:B0-----:R-:W-:Y:S02]  /*1130*/  SHF.L.U32 R6, R11, R24.reuse, RZ ;  /* 0x000000180b067219 */ /* 0x081fe400000006ff */
[--C-:B------:R-:W-:Y:S02]  /*1140*/  SHF.R.U64 R22, R32, R24, R7.reuse ;  /* 0x0000001820167219 */ /* 0x100fe40000001207 */
[----:B------:R-:W-:Y:S02]  /*1150*/  LOP3.LUT R13, RZ, R6, RZ, 0x33, !PT ;  /* 0x00000006ff0d7212 */ /* 0x000fe400078e33ff */
[-C--:B------:R-:W-:Y:S01]  /*1160*/  SHF.R.U32.HI R7, RZ, R24.reuse, R7 ;  /* 0x00000018ff077219 */ /* 0x080fe20000011607 */
[----:B------:R-:W0:Y:S01]  /*1170*/  LDC R29, c[0x0][0x638] ;  /* 0x00018e00ff1d7b82 */ /* 0x000e220000000800 */
[----:B------:R-:W-:Y:S01]  /*1180*/  SHF.L.U32 R12, R9, R24, RZ ;  /* 0x00000018090c7219 */ /* 0x000fe200000006ff */
[----:B------:R-:W-:-:S06]  /*1190*/  IMAD.MOV.U32 R6, RZ, RZ, R22 ;  /* 0x000000ffff067224 */ /* 0x000fcc00078e0016 */
[----:B------:R-:W0:Y:S01]  /*11a0*/  LDC R30, c[0x0][0x610] ;  /* 0x00018400ff1e7b82 */ /* 0x000e220000000800 */
[----:B-1-3--:R-:W-:Y:S05]  /*11b0*/  @!P0 BRA `(.L_x_13) ;  /* 0x0000000000288947 */ /* 0x00afea0003800000 */
[----:B------:R-:W1:Y:S02]  /*11c0*/  LDC R11, c[0x0][0x64c] ;  /* 0x00019300ff0b7b82 */ /* 0x000e640000000800 */
[----:B-1----:R-:W-:-:S05]  /*11d0*/  IADD3 R11, P0, R22, R11, RZ ;  /* 0x0000000b160b7210 */ /* 0x002fca0007f1e0ff */
        /* <DEDUP_REMOVED lines=8> */
.L_x_13:
[----:B----4-:R-:W-:Y:S01]  /*1260*/  SHF.R.U64 R6, R6, R28, R7 ;  /* 0x0000001c06067219 */ /* 0x010fe20000001207 */
[----:B--2---:R-:W-:Y:S01]  /*1270*/  VIADD R7, R25, 0xffffffff ;  /* 0xffffffff19077836 */ /* 0x004fe20000000000 */
[----:B------:R-:W-:Y:S01]  /*1280*/  LOP3.LUT R13, R32, R13, RZ, 0xc0, !PT ;  /* 0x0000000d200d7212 */ /* 0x000fe200078ec0ff */
[----:B------:R-:W-:Y:S02]  /*1290*/  IMAD.MOV R15, RZ, RZ, -R15 ;  /* 0x000000ffff0f7224 */ /* 0x000fe400078e0a0f */
[----:B------:R-:W-:Y:S01]  /*12a0*/  IMAD.MOV R8, RZ, RZ, -R6 ;  /* 0x000000ffff087224 */ /* 0x000fe200078e0a06 */
[----:B------:R-:W-:Y:S01]  /*12b0*/  LOP3.LUT R7, R20, R7, RZ, 0xc0, !PT ;  /* 0x0000000714077212 */ /* 0x000fe200078ec0ff */
[----:B------:R-:W-:Y:S02]  /*12c0*/  IMAD R13, R12, R6, R13 ;  /* 0x000000060c0d7224 */ /* 0x000fe400078e020d */
[----:B------:R-:W-:Y:S02]  /*12d0*/  @P1 IMAD R2, R19, R15, R14 ;  /* 0x0000000f13021224 */ /* 0x000fe400078e020e */
[----:B0-----:R-:W-:-:S02]  /*12e0*/  IMAD R6, R8, R29, R22 ;  /* 0x0000001d08067224 */ /* 0x001fc400078e0216 */
[----:B------:R-:W-:Y:S02]  /*12f0*/  IMAD R2, R13, R30, R2 ;  /* 0x0000001e0d027224 */ /* 0x000fe400078e0202 */
[----:B------:R-:W-:Y:S02]  /*1300*/  IMAD R19, R6, R25, R7 ;  /* 0x0000001906137224 */ /* 0x000fe400078e0207 */
[----:B------:R-:W-:-:S03]  /*1310*/  IMAD.MOV.U32 R8, RZ, RZ, 0x1 ;  /* 0x00000001ff087424 */ /* 0x000fc600078e00ff */
[----:B------:R-:W-:Y:S02]  /*1320*/  SEL R22, R19, R2, !P1 ;  /* 0x0000000213167207 */ /* 0x000fe40004800000 */
[----:B------:R-:W-:Y:S01]  /*1330*/  SEL R19, R2, R19, !P1 ;  /* 0x0000001302137207 */ /* 0x000fe20004800000 */
[----:B------:R-:W-:-:S07]  /*1340*/  IMAD.MOV.U32 R2, RZ, RZ, R31 ;  /* 0x000000ffff027224 */ /* 0x000fce00078e001f */
.L_x_11:
[----:B------:R-:W-:Y:S05]  /*1350*/  @!P2 BRA `(.L_x_14) ;  /* 0x000000540010a947 */ /* 0x000fea0003800000 */
[----:B------:R-:W-:-:S13]  /*1360*/  ISETP.GT.U32.AND P0, PT, R33, 0x1, PT ;  /* 0x000000012100780c */ /* 0x000fda0003f04070 */
[----:B------:R-:W-:Y:S05]  /*1370*/  @P0 EXIT ;  /* 0x000000000000094d */ /* 0x000fea0003800000 */
.L_x_15:
[----:B------:R-:W-:-:S08]  /*1380*/  NOP ;  /* 0x0000000000007918 */ /* 0x000fd00000000000 */
[----:B------:R-:W1:Y:S02]  /*1390*/  USETMAXREG.TRY_ALLOC.CTAPOOL UP0, 0xe8 ;  /* 0x000000e8000079c8 */ /* 0x000e640008000600 */
[----:B-1----:R-:W-:-:S13]  /*13a0*/  PLOP3.LUT P0, PT, PT, PT, UP0, 0x80, 0x0 ;  /* 0x000000000000781c */ /* 0x002fda0003f0f008 */
[----:B------:R-:W-:Y:S05]  /*13b0*/  @!P0 BRA `(.L_x_15) ;  /* 0xfffffffc00f08947 */ /* 0x000fea000383ffff */
[----:B------:R-:W-:-:S13]  /*13c0*/  LOP3.LUT P0, RZ, R8, 0xff, RZ, 0xc0, !PT ;  /* 0x000000ff08ff7812 */ /* 0x000fda000780c0ff */
[----:B------:R-:W-:Y:S05]  /*13d0*/  @!P0 EXIT ;  /* 0x000000000000894d */ /* 0x000fea0003800000 */
[----:B------:R-:W1:Y:S01]  /*13e0*/  S2UR UR4, SR_CgaCtaId ;  /* 0x00000000000479c3 */ /* 0x000e620000008800 */
[----:B------:R-:W-:Y:S01]  /*13f0*/  VIADD R6, R5, 0xffffffff ;  /* 0xffffffff05067836 */ /* 0x000fe20000000000 */
[----:B------:R-:W-:Y:S01]  /*1400*/  SHF.R.S32.HI R0, RZ, 0x1f, R3 ;  /* 0x0000001fff007819 */ /* 0x000fe20000011403 */
[----:B------:R-:W-:Y:S01]  /*1410*/  UMOV UR41, 0x400 ;  /* 0x0000040000297882 */ /* 0x000fe20000000000 */
[----:B------:R-:W-:Y:S01]  /*1420*/  UISETP.LT.AND UP0, UPT, UR40, 0x1, UPT ;  /* 0x000000012800788c */ /* 0x000fe2000bf01270 */
[----:B------:R-:W-:Y:S01]  /*1430*/  LOP3.LUT R100, R16, 0x1, RZ, 0xfc, !PT ;  /* 0x0000000110647812 */ /* 0x000fe200078efcff */
[----:B------:R-:W-:Y:S01]  /*1440*/  ULDC UR6, c[0x0][0x284] ;  /* 0x0000a10000067ab9 */ /* 0x000fe20000000800 */
[----:B------:R-:W-:Y:S01]  /*1450*/  R2UR UR42, R6 ;  /* 0x00000000062a72ca */ /* 0x000fe200000e0000 */
[----:B------:R-:W-:Y:S01]  /*1460*/  USEL UR43, UR40, 0x1, UP0 ;  /* 0x00000001282b7887 */ /* 0x000fe20008000000 */
[CC--:B------:R-:W-:Y:S01]  /*1470*/  LEA.HI R4, R0.reuse, R3.reuse, RZ, 0x2 ;  /* 0x0000000300047211 */ /* 0x0c0fe200078f10ff */
[----:B------:R-:W-:Y:S01]  /*1480*/  USHF.L.U32 UR46, UR40, 0x1, URZ ;  /* 0x00000001282e7899 */ /* 0x000fe2000800063f */
[----:B------:R-:W-:Y:S01]  /*1490*/  LEA.HI R0, R0, R3, RZ, 0x5 ;  /* 0x0000000300007211 */ /* 0x000fe200078f28ff */
[----:B------:R-:W-:Y:S01]  /*14a0*/  UIADD3 UR43, -UR43, UR40, URZ ;  /* 0x000000282b2b7290 */ /* 0x000fe2000fffe13f */
[----:B------:R-:W-:-:S02]  /*14b0*/  SHF.R.S32.HI R90, RZ, 0x2, R4 ;  /* 0x00000002ff5a7819 */ /* 0x000fc40000011404 */
[----:B------:R-:W-:Y:S02]  /*14c0*/  SHF.R.S32.HI R5, RZ, 0x1f, R4 ;  /* 0x0000001fff057819 */ /* 0x000fe40000011404 */
[----:B------:R-:W-:Y:S02]  /*14d0*/  LOP3.LUT R92, R4, 0xfffffffc, RZ, 0xc0, !PT ;  /* 0xfffffffc045c7812 */ /* 0x000fe400078ec0ff */
[----:B------:R-:W-:Y:S01]  /*14e0*/  LEA.HI R5, R5, R90, RZ, 0x3 ;  /* 0x0000005a05057211 */ /* 0x000fe200078f18ff */
[----:B------:R-:W-:Y:S01]  /*14f0*/  USHF.L.U32 UR42, UR42, 0x3, URZ ;  /* 0x000000032a2a7899 */ /* 0x000fe2000800063f */
[----:B------:R-:W-:Y:S01]  /*1500*/  ISETP.NE.AND P0, PT, R6, RZ, PT ;  /* 0x000000ff0600720c */ /* 0x000fe20003f05270 */
[----:B------:R-:W-:Y:S01]  /*1510*/  IMAD.IADD R92, R3, 0x1, -R92 ;  /* 0x00000001035c7824 */ /* 0x000fe200078e0a5c */
[----:B------:R-:W-:Y:S01]  /*1520*/  LOP3.LUT R5, R5, 0xfffffff8, RZ, 0xc0, !PT ;  /* 0xfffffff805057812 */ /* 0x000fe200078ec0ff */
[----:B-1----:R-:W-:Y:S01]  /*1530*/  ULEA UR41, UR4, UR41, 0x18 ;  /* 0x0000002904297291 */ /* 0x002fe2000f8ec03f */
[----:B------:R-:W-:Y:S01]  /*1540*/  SEL R101, RZ, 0x1, P0 ;  /* 0x00000001ff657807 */ /* 0x000fe20000000000 */
[----:B------:R-:W-:-:S02]  /*1550*/  IMAD.U32 R94, RZ, RZ, UR42 ;  /* 0x0000002aff5e7e24 */ /* 0x000fc4000f8e00ff */
[----:B------:R-:W-:Y:S01]  /*1560*/  UIADD3 UR47, UR41, 0x130, URZ ;  /* 0x00000130292f7890 */ /* 0x000fe2000fffe03f */
[----:B------:R-:W-:Y:S01]  /*1570*/  IMAD.IADD R90, R90, 0x1, -R5 ;  /* 0x000000015a5a7824 */ /* 0x000fe200078e0a05 */
[----:B------:R-:W-:Y:S01]  /*1580*/  UIADD3 UR4, UR41, 0x200, URZ ;  /* 0x0000020029047890 */ /* 0x000fe2000fffe03f */
[----:B------:R-:W-:Y:S01]  /*1590*/  SHF.R.S32.HI R5, RZ, 0x5, R0 ;  /* 0x00000005ff057819 */ /* 0x000fe20000011400 */
[----:B------:R-:W-:Y:S01]  /*15a0*/  UIADD3 UR5, UR41, 0x12200, URZ ;  /* 0x0001220029057890 */ /* 0x000fe2000fffe03f */
[C---:B------:R-:W-:Y:S01]  /*15b0*/  LOP3.LUT R96, R94.reuse, 0x8, RZ, 0xc0, !PT ;  /* 0x000000085e607812 */ /* 0x040fe200078ec0ff */
[----:B------:R-:W-:Y:S01]  /*15c0*/  USHF.R.U32.HI UR4, URZ, 0x4, UR4 ;  /* 0x000000043f047899 */ /* 0x000fe20008011604 */
[--C-:B------:R-:W-:Y:S01]  /*15d0*/  SHF.R.S32.HI R91, RZ, 0x1f, R90.reuse ;  /* 0x0000001fff5b7819 */ /* 0x100fe2000001145a */
[----:B------:R-:W-:Y:S01]  /*15e0*/  USHF.R.U32.HI UR5, URZ, 0x4, UR5 ;  /* 0x000000043f057899 */ /* 0x000fe20008011605 */
[C-C-:B------:R-:W-:Y:S01]  /*15f0*/  IMAD R97, R5.reuse, -0x10, -R90.reuse ;  /* 0xfffffff005617824 */ /* 0x140fe200078e0a5a */
[----:B------:R-:W-:Y:S01]  /*1600*/  ULOP3.LUT UR4, UR4, 0x3fff, URZ, 0xc0, !UPT ;  /* 0x00003fff04047892 */ /* 0x000fe2000f8ec03f */
[----:B------:R-:W-:Y:S01]  /*1610*/  IMAD.U32 R93, RZ, RZ, UR47 ;  /* 0x0000002fff5d7e24 */ /* 0x000fe2000f8e00ff */
[----:B------:R-:W-:Y:S01]  /*1620*/  ULOP3.LUT UR5, UR5, 0x3fff, URZ, 0xc0, !UPT ;  /* 0x00003fff05057892 */ /* 0x000fe2000f8ec03f */
[----:B------:R-:W-:Y:S01]  /*1630*/  IMAD.WIDE R90, R5, 0x10, R90 ;  /* 0x00000010055a7825 */ /* 0x000fe200078e025a */
[----:B------:R-:W-:Y:S01]  /*1640*/  LOP3.LUT R94, R94, 0x8, RZ, 0xc, !PT ;  /* 0x000000085e5e7812 */ /* 0x000fe200078e0cff */
[----:B------:R-:W-:Y:S01]  /*1650*/  ULOP3.LUT UR44, UR4, 0x10000, URZ, 0xfc, !UPT ;  /* 0x00010000042c7892 */ /* 0x000fe2000f8efc3f */
[----:B------:R-:W-:Y:S01]  /*1660*/  LOP3.LUT R96, R96, 0x18, RZ, 0x3c, !PT ;  /* 0x0000001860607812 */ /* 0x000fe200078e3cff */
[----:B------:R-:W-:Y:S01]  /*1670*/  VIADD R95, R93, UR42 ;  /* 0x0000002a5d5f7c36 */ /* 0x000fe20008000000 */
[----:B------:R-:W-:Y:S01]  /*1680*/  ULOP3.LUT UR45, UR5, 0x10000, URZ, 0xfc, !UPT ;  /* 0x00010000052d7892 */ /* 0x000fe2000f8efc3f */
[----:B------:R-:W-:-:S11]  /*1690*/  VIADD R97, R97, UR6 ;  /* 0x0000000661617c36 */ /* 0x000fd60008000000 */
.L_x_163:
[----:B------:R-:W-:Y:S01]  /*16a0*/  SHF.L.U32 R0, R101, 0x1f, RZ ;  /* 0x0000001f65007819 */ /* 0x000fe200000006ff */
[----:B------:R-:W-:Y:S02]  /*16b0*/  ULDC UR4, c[0x0][0x28c] ;  /* 0x0000a30000047ab9 */ /* 0x000fe40000000800 */
[----:B------:R-:W-:Y:S01]  /*16c0*/  ISETP.LT.AND P1, PT, RZ, UR4, PT ;  /* 0x00000004ff007c0c */ /* 0x000fe2000bf21270 */
[----:B------:R-:W1:Y:S02]  /*16d0*/  SYNCS.PHASECHK.TRANS64.TRYWAIT P0, [R93+UR42], R0 ;  /* 0x000000005d0075a7 */ /* 0x000e64000800016a */
[----:B-1-34-:R-:W-:Y:S10]  /*16e0*/  @!P0 BRA `(.L_x_16) ;  /* 0x00000068001c8947 */ /* 0x01aff40003800000 */
.L_x_199:
[----:B------:R-:W-:Y:S05]  /*16f0*/  @P1 BRA `(.L_x_17) ;  /* 0x0000000000401947 */ /* 0x000fea0003800000 */
[----:B-1----:R-:W-:Y:S01]  /*1700*/  MOV R0, 0x0 ;  /* 0x0000000000007802 */ /* 0x002fe20000000f00 */
[----:B------:R-:W-:Y:S01]  /*1710*/  ULDC.64 UR4, c[0x4][0x68] ;  /* 0x01001a0000047ab9 */ /* 0x000fe20000000a00 */
[----:B------:R-:W-:Y:S01]  /*1720*/  ULDC.64 UR6, c[0x4][0x8] ;  /* 0x0100020000067ab9 */ /* 0x000fe20000000a00 */
[----:B------:R-:W-:Y:S01]  /*1730*/  IMAD.U32 R4, RZ, RZ, UR4 ;  /* 0x00000004ff047e24 */ /* 0x000fe2000f8e00ff */
[----:B------:R1:W2:Y:S01]  /*1740*/  LDC.64 R14, c[0x4][R0] ;  /* 0x01000000000e7b82 */ /* 0x0002a20000000a00 */
[----:B------:R-:W-:Y:S01]  /*1750*/  IMAD.U32 R5, RZ, RZ, UR5 ;  /* 0x00000005ff057e24 */ /* 0x000fe2000f8e00ff */
[----:B------:R-:W-:Y:S01]  /*1760*/  ULDC.64 UR4, c[0x4][0x70] ;  /* 0x01001c0000047ab9 */ /* 0x000fe20000000a00 */
[----:B------:R-:W-:Y:S02]  /*1770*/  IMAD.U32 R10, RZ, RZ, UR6 ;  /* 0x00000006ff0a7e24 */ /* 0x000fe4000f8e00ff */
[----:B------:R-:W-:Y:S02]  /*1780*/  IMAD.U32 R6, RZ, RZ, UR4 ;  /* 0x00000004ff067e24 */ /* 0x000fe4000f8e00ff */
[----:B------:R-:W-:-:S02]  /*1790*/  IMAD.U32 R7, RZ, RZ, UR5 ;  /* 0x00000005ff077e24 */ /* 0x000fc4000f8e00ff */
[----:B------:R-:W-:Y:S02]  /*17a0*/  IMAD.U32 R11, RZ, RZ, UR7 ;  /* 0x00000007ff0b7e24 */ /* 0x000fe4000f8e00ff */
[----:B------:R-:W-:Y:S02]  /*17b0*/  IMAD.MOV.U32 R8, RZ, RZ, 0x1e1 ;  /* 0x000001e1ff087424 */ /* 0x000fe400078e00ff */
[----:B0-----:R-:W-:Y:S02]  /*17c0*/  IMAD.MOV.U32 R12, RZ, RZ, 0x1 ;  /* 0x00000001ff0c7424 */ /* 0x001fe400078e00ff */
[----:B-1----:R-:W-:-:S07]  /*17d0*/  IMAD.MOV.U32 R13, RZ, RZ, RZ ;  /* 0x000000ffff0d7224 */ /* 0x002fce00078e00ff */
[----:B------:R-:W-:-:S07]  /*17e0*/  LEPC R20, `(.L_x_17) ;  /* 0x000000001014794e */ /* 0x000fce0000000000 */
[----:B--2--5:R-:W-:Y:S05]  /*17f0*/  CALL.ABS.NOINC R14 ;  /* 0x000000000e007343 */ /* 0x024fea0003c00000 */
.L_x_17:
[----:B------:R-:W-:-:S13]  /*1800*/  ISETP.NE.AND P0, PT, R100, 0x3, PT ;  /* 0x000000036400780c */ /* 0x000fda0003f05270 */
[----:B------:R-:W-:Y:S05]  /*1810*/  @!P0 BRA `(.L_x_18) ;  /* 0x0000000000048947 */ /* 0x000fea0003800000 */
[----:B------:R-:W-:Y:S01]  /*1820*/  BPT.TRAP 0x1 ;  /* 0x000000040000795c */ /* 0x000fe20000300000 */
.L_x_18:
[----:B------:R-:W-:Y:S02]  /*1830*/  IMAD.U32 R3, RZ, RZ, UR38 ;  /* 0x00000026ff037e24 */ /* 0x000fe4000f8e00ff */
[----:B-1----:R-:W-:-:S03]  /*1840*/  IMAD.U32 R0, RZ, RZ, UR39 ;  /* 0x00000027ff007e24 */ /* 0x002fc6000f8e00ff */
[----:B------:R-:W-:Y:S02]  /*1850*/  LEA R3, R3, UR41, 0x3 ;  /* 0x0000002903037c11 */ /* 0x000fe4000f8e18ff */
[----:B------:R-:W-:-:S04]  /*1860*/  SHF.L.U32 R0, R0, 0x1f, RZ ;  /* 0x0000001f00007819 */ /* 0x000fc800000006ff */
[----:B------:R1:W2:Y:S01]  /*1870*/  SYNCS.PHASECHK.TRANS64.TRYWAIT P1, [R3+URZ], R0 ;  /* 0x00000000030075a7 */ /* 0x0002a2000802017f */
[----:B------:R-:W-:Y:S05]  /*1880*/  @!P0 BRA `(.L_x_19) ;  /* 0x0000000000048947 */ /* 0x000fea0003800000 */
[----:B------:R-:W-:Y:S01]  /*1890*/  BPT.TRAP 0x1 ;  /* 0x000000040000795c */ /* 0x000fe20000300000 */
.L_x_19:
[----:B--2---:R-:W-:Y:S05]  /*18a0*/  @P1 BRA `(.L_x_20) ;  /* 0x0000000000081947 */ /* 0x004fea0003800000 */
[----:B------:R-:W2:Y:S02]  /*18b0*/  SYNCS.PHASECHK.TRANS64.TRYWAIT P1, [R3+URZ], R0 ;  /* 0x00000000030075a7 */ /* 0x000ea4000802017f */
[----:B--2---:R-:W-:Y:S05]  /*18c0*/  @!P1 BRA `(.L_x_21) ;  /* 0x0000006400b89947 */ /* 0x004fea0003800000 */
.L_x_20:
[----:B------:R-:W-:Y:S05]  /*18d0*/  WARPSYNC.ALL ;  /* 0x0000000000007948 */ /* 0x000fea0003800000 */
[----:B------:R-:W-:Y:S01]  /*18e0*/  ULEA UR4, UR38, UR44, 0x8 ;  /* 0x0000002c26047291 */ /* 0x000fe2000f8e403f */
[----:B------:R-:W-:Y:S01]  /*18f0*/  WARPGROUP.ARRIVE ;  /* 0x00000000000079c5 */ /* 0x000fe20000000000 */
[----:B------:R-:W-:Y:S01]  /*1900*/  ULEA UR6, UR38, UR45, 0x9 ;  /* 0x0000002d26067291 */ /* 0x000fe2000f8e483f */
[----:B-12---:R-:W-:Y:S01]  /*1910*/  IMAD.U32 R0, RZ, RZ, UR43 ;  /* 0x0000002bff007e24 */ /* 0x006fe2000f8e00ff */
[----:B------:R-:W-:Y:S01]  /*1920*/  UMOV UR5, 0x80000020 ;  /* 0x8000002000057882 */ /* 0x000fe20000000000 */
[----:B------:R-:W-:-:S03]  /*1930*/  UMOV UR7, 0x80000020 ;  /* 0x8000002000077882 */ /* 0x000fc60000000000 */
[----:B------:R-:W-:-:S03]  /*1940*/  ISETP.GE.AND P1, PT, R0, 0x1, PT ;  /* 0x000000010000780c */ /* 0x000fc60003f26270 */
[----:B------:R-:W-:Y:S01]  /*1950*/  HGMMA.64x128x16.F32.BF16 R24, gdesc[UR4], RZ, !UPT, gsb0 ;  /* 0x01e00000041879f0 */ /* 0x000fe2000c0018ff */
[----:B------:R-:W-:Y:S02]  /*1960*/  UIADD3 UR4, UR4, 0x2, URZ ;  /* 0x0000000204047890 */ /* 0x000fe4000fffe03f */
[----:B------:R-:W-:Y:S01]  /*1970*/  UIADD3 UR6, UR6, 0x2, URZ ;  /* 0x0000000206067890 */ /* 0x000fe2000fffe03f */
[----:B------:R-:W-:Y:S01]  /*1980*/  UMOV UR5, 0x80000020 ;  /* 0x8000002000057882 */ /* 0x000fe20000000000 */
[----:B------:R-:W-:Y:S01]  /*1990*/  UMOV UR7, 0x80000020 ;  /* 0x8000002000077882 */ /* 0x000fe20000000000 */
[----:B------:R-:W-:Y:S02]  /*19a0*/  WARPGROUP.DEPBAR.LE gsb0, 0x0 ;  /* 0x00008000000079c5 */ /* 0x000fe40000010000 */
[----:B------:R-:W-:-:S06]  /*19b0*/  WARPGROUP.ARRIVE ;  /* 0x00000000000079c5 */ /* 0x000fcc0000000000 */
[----:B------:R-:W-:Y:S03]  /*19c0*/  HGMMA.64x128x16.F32.BF16 R24, gdesc[UR4], R24, gsb0 ;  /* 0x01e00000041879f0 */ /* 0x000fe60008001818 */
[----:B------:R-:W-:Y:S02]  /*19d0*/  WARPGROUP.DEPBAR.LE gsb0, 0x0 ;  /* 0x00008000000079c5 */ /* 0x000fe40000010000 */
[----:B------:R-:W-:Y:S05]  /*19e0*/  @!P1 BRA `(.L_x_22) ;  /* 0x0000000000d09947 */ /* 0x000fea0003800000 */
[----:B------:R-:W-:Y:S01]  /*19f0*/  UIADD3 UR4, UR38, 0x1, URZ ;  /* 0x0000000126047890 */ /* 0x000fe2000fffe03f */
[----:B------:R-:W-:Y:S01]  /*1a00*/  IMAD.U32 R0, RZ, RZ, UR43 ;  /* 0x0000002bff007e24 */ /* 0x000fe2000f8e00ff */
[----:B------:R-:W-:Y:S02]  /*1a10*/  UMOV UR9, UR38 ;  /* 0x0000002600097c82 */ /* 0x000fe40008000000 */
[----:B------:R-:W-:-:S04]  /*1a20*/  UISETP.NE.AND UP0, UPT, UR4, 0x12, UPT ;  /* 0x000000120400788c */ /* 0x000fc8000bf05270 */
[----:B------:R-:W-:Y:S02]  /*1a30*/  USEL UR5, URZ, 0x1, UP0 ;  /* 0x000000013f057887 */ /* 0x000fe40008000000 */
[----:B------:R-:W-:Y:S02]  /*1a40*/  USEL UR8, UR4, URZ, UP0 ;  /* 0x0000003f04087287 */ /* 0x000fe40008000000 */
[----:B------:R-:W-:-:S06]  /*1a50*/  ULOP3.LUT UR5, UR39, UR5, URZ, 0x3c, !UPT ;  /* 0x0000000527057292 */ /* 0x000fcc000f8e3c3f */
[----:B------:R-:W-:-:S07]  /*1a60*/  IMAD.U32 R5, RZ, RZ, UR5 ;  /* 0x00000005ff057e24 */ /* 0x000fce000f8e00ff */
.L_x_29:
[----:B-12---:R-:W-:Y:S05]  /*1a70*/  @!P0 BRA `(.L_x_23) ;  /* 0x0000000000048947 */ /* 0x006fea0003800000 */
[----:B------:R-:W-:Y:S01]  /*1a80*/  BPT.TRAP 0x1 ;  /* 0x000000040000795c */ /* 0x000fe20000300000 */
.L_x_23:
[----:B------:R-:W-:Y:S01]  /*1a90*/  ULEA UR4, UR8, UR41, 0x3 ;  /* 0x0000002908047291 */ /* 0x000fe2000f8e183f */
[----:B------:R-:W-:-:S08]  /*1aa0*/  SHF.L.U32 R3, R5, 0x1f, RZ ;  /* 0x0000001f05037819 */ /* 0x000fd000000006ff */
[----:B------:R1:W2:Y:S01]  /*1ab0*/  SYNCS.PHASECHK.TRANS64.TRYWAIT P1, [UR4], R3 ;  /* 0x00000003ff0075a7 */ /* 0x0002a20008020144 */
[----:B------:R-:W-:Y:S05]  /*1ac0*/  @!P0 BRA `(.L_x_24) ;  /* 0x0000000000048947 */ /* 0x000fea0003800000 */
[----:B------:R-:W-:Y:S01]  /*1ad0*/  BPT.TRAP 0x1 ;  /* 0x000000040000795c */ /* 0x000fe20000300000 */
.L_x_24:
[----:B--2---:R-:W-:Y:S05]  /*1ae0*/  @P1 BRA `(.L_x_25) ;  /* 0x0000000000081947 */ /* 0x004fea0003800000 */
[----:B------:R-:W2:Y:S02]  /*1af0*/  SYNCS.PHASECHK.TRANS64.TRYWAIT P1, [UR4], R3 ;  /* 0x00000003ff0075a7 */ /* 0x000ea40008020144 */
[----:B--2---:R-:W-:Y:S05]  /*1b00*/  @!P1 BRA `(.L_x_26) ;  /* 0x00000064003c9947 */ /* 0x004fea0003800000 */
.L_x_25:
[----:B------:R-:W-:Y:S01]  /*1b10*/  ULEA UR4, UR8, UR44, 0x8 ;  /* 0x0000002c08047291 */ /* 0x000fe2000f8e403f */
[----:B------:R-:W-:Y:S01]  /*1b20*/  WARPGROUP.ARRIVE ;  /* 0x00000000000079c5 */ /* 0x000fe20000000000 */
[----:B------:R-:W-:Y:S01]  /*1b30*/  ULEA UR6, UR8, UR45, 0x9 ;  /* 0x0000002d08067291 */ /* 0x000fe2000f8e483f */
[----:B------:R-:W-:Y:S01]  /*1b40*/  UMOV UR5, 0x80000020 ;  /* 0x8000002000057882 */ /* 0x000fe20000000000 */
[----:B------:R-:W-:-:S07]  /*1b50*/  UMOV UR7, 0x80000020 ;  /* 0x8000002000077882 */ /* 0x000fce0000000000 */
[----:B------:R-:W-:Y:S01]  /*1b60*/  HGMMA.64x128x16.F32.BF16 R24, gdesc[UR4], R24, gsb0 ;  /* 0x01e00000041879f0 */ /* 0x000fe20008001818 */
        /* <DEDUP_REMOVED lines=9> */
[----:B------:R-:W-:Y:S01]  /*1c00*/  BPT.TRAP 0x1 ;  /* 0x000000040000795c */ /* 0x000fe20000300000 */
.L_x_27:
[----:B------:R-:W-:Y:S01]  /*1c10*/  ULEA UR4, UR9, UR41, 0x3 ;  /* 0x0000002909047291 */ /* 0x000fe2000f8e183f */
[----:B------:R-:W-:-:S03]  /*1c20*/  ISETP.GT.U32.AND P1, PT, R16, 0x1, PT ;  /* 0x000000011000780c */ /* 0x000fc60003f24070 */
[----:B------:R-:W-:-:S04]  /*1c30*/  UIADD3 UR4, UR4, 0x90, URZ ;  /* 0x0000009004047890 */ /* 0x000fc8000fffe03f */
[----:B------:R-:W-:-:S09]  /*1c40*/  UPRMT UR4, URZ, 0x654, UR4 ;  /* 0x000006543f047896 */ /* 0x000fd20008000004 */
[----:B------:R-:W-:Y:S01]  /*1c50*/  SYNCS.ARRIVE.TRANS64.RED.A1T0 RZ, [UR4], RZ ;  /* 0x000000ffffff79a7 */ /* 0x000fe20008100404 */
[----:B------:R-:W-:Y:S05]  /*1c60*/  @P1 BRA `(.L_x_28) ;  /* 0x0000000000041947 */ /* 0x000fea0003800000 */
[----:B------:R-:W-:Y:S01]  /*1c70*/  BPT.TRAP 0x1 ;  /* 0x000000040000795c */ /* 0x000fe20000300000 */
.L_x_28:
[----:B------:R-:W-:Y:S01]  /*1c80*/  UIADD3 UR8, UR8, 0x1, URZ ;  /* 0x0000000108087890 */ /* 0x000fe2000fffe03f */
[C---:B------:R-:W-:Y:S01]  /*1c90*/  ISETP.GT.AND P1, PT, R0.reuse, 0x1, PT ;  /* 0x000000010000780c */ /* 0x040fe20003f24270 */
[----:B------:R-:W-:Y:S01]  /*1ca0*/  UIADD3 UR9, UR9, 0x1, URZ ;  /* 0x0000000109097890 */ /* 0x000fe2000fffe03f */
[----:B------:R-:W-:Y:S01]  /*1cb0*/  VIADD R0, R0, 0xffffffff ;  /* 0xffffffff00007836 */ /* 0x000fe20000000000 */
[----:B------:R-:W-:Y:S02]  /*1cc0*/  UISETP.NE.AND UP0, UPT, UR8, 0x12, UPT ;  /* 0x000000120800788c */ /* 0x000fe4000bf05270 */
[----:B------:R-:W-:Y:S02]  /*1cd0*/  UISETP.NE.AND UP1, UPT, UR9, 0x12, UPT ;  /* 0x000000120900788c */ /* 0x000fe4000bf25270 */
[----:B------:R-:W-:Y:S02]  /*1ce0*/  USEL UR4, URZ, 0x1, UP0 ;  /* 0x000000013f047887 */ /* 0x000fe40008000000 */
[----:B------:R-:W-:-:S02]  /*1cf0*/  USEL UR8, UR8, URZ, UP0 ;  /* 0x0000003f08087287 */ /* 0x000fc40008000000 */
[----:B------:R-:W-:Y:S02]  /*1d00*/  USEL UR9, UR9, URZ, UP1 ;  /* 0x0000003f09097287 */ /* 0x000fe40008800000 */
[----:B------:R-:W-:Y:S01]  /*1d10*/  LOP3.LUT R5, R5, UR4, RZ, 0x3c, !PT ;  /* 0x0000000405057c12 */ /* 0x000fe2000f8e3cff */
[----:B------:R-:W-:Y:S09]  /*1d20*/  @P1 BRA `(.L_x_29) ;  /* 0xfffffffc00501947 */ /* 0x000ff2000383ffff */
.L_x_22:
[----:B------:R-:W3:Y:S01]  /*1d30*/  LDC R0, c[0x0][0x28c] ;  /* 0x0000a300ff007b82 */ /* 0x000ee20000000800 */
[----:B------:R4:W-:Y:S01]  /*1d40*/  SYNCS.ARRIVE.TRANS64.A1T0 RZ, [R94+UR47], RZ ;  /* 0x000000ff5eff79a7 */ /* 0x0009e2000810002f */
[----:B---3--:R-:W-:-:S13]  /*1d50*/  ISETP.GE.AND P1, PT, R0, 0x1, PT ;  /* 0x000000010000780c */ /* 0x008fda0003f26270 */
[----:B----4-:R-:W-:Y:S05]  /*1d60*/  @!P1 BRA `(.L_x_30) ;  /* 0x0000000000349947 */ /* 0x010fea0003800000 */
[----:B------:R-:W-:Y:S05]  /*1d70*/  @!P0 BRA `(.L_x_31) ;  /* 0x0000000000048947 */ /* 0x000fea0003800000 */
[----:B------:R-:W-:Y:S01]  /*1d80*/  BPT.TRAP 0x1 ;  /* 0x000000040000795c */ /* 0x000fe20000300000 */
.L_x_31:
[----:B------:R-:W-:Y:S01]  /*1d90*/  UIADD3 UR6, UR43, UR38, URZ ;  /* 0x000000262b067290 */ /* 0x000fe2000fffe03f */
[----:B------:R-:W-:-:S03]  /*1da0*/  ISETP.GT.U32.AND P0, PT, R16, 0x1, PT ;  /* 0x000000011000780c */ /* 0x000fc60003f04070 */
[----:B------:R-:W-:-:S04]  /*1db0*/  UIMAD.WIDE.U32 UR4, UR6, 0x38e38e39, URZ ;  /* 0x38e38e39060478a5 */ /* 0x000fc8000f8e003f */
[----:B------:R-:W-:-:S04]  /*1dc0*/  USHF.R.U32.HI UR4, URZ, 0x2, UR5 ;  /* 0x000000023f047899 */ /* 0x000fc80008011605 */
[----:B------:R-:W-:-:S04]  /*1dd0*/  UIMAD UR6, UR4, -0x12, UR6 ;  /* 0xffffffee040678a4 */ /* 0x000fc8000f8e0206 */
[----:B------:R-:W-:-:S04]  /*1de0*/  ULEA UR6, UR6, UR41, 0x3 ;  /* 0x0000002906067291 */ /* 0x000fc8000f8e183f */
[----:B------:R-:W-:-:S04]  /*1df0*/  UIADD3 UR6, UR6, 0x90, URZ ;  /* 0x0000009006067890 */ /* 0x000fc8000fffe03f */
[----:B------:R-:W-:-:S09]  /*1e00*/  UPRMT UR6, URZ, 0x654, UR6 ;  /* 0x000006543f067896 */ /* 0x000fd20008000006 */
[----:B------:R-:W-:Y:S01]  /*1e10*/  SYNCS.ARRIVE.TRANS64.RED.A1T0 RZ, [UR6], RZ ;  /* 0x000000ffffff79a7 */ /* 0x000fe20008100406 */
[----:B------:R-:W-:Y:S05]  /*1e20*/  @P0 BRA `(.L_x_30) ;  /* 0x0000000000040947 */ /* 0x000fea0003800000 */
[----:B------:R-:W-:Y:S01]  /*1e30*/  BPT.TRAP 0x1 ;  /* 0x000000040000795c */ /* 0x000fe20000300000 */
.L_x_30:
[----:B------:R-:W-:Y:S01]  /*1e40*/  SHF.L.U32 R0, R101, 0x1f, RZ ;  /* 0x0000001f65007819 */ /* 0x000fe200000006ff */
[----:B------:R-:W-:Y:S01]  /*1e50*/  UIADD3 UR38, UR46, UR38, URZ ;  /* 0x000000262e267290 */ /* 0x000fe2000fffe03f */
[----:B------:R-:W3:Y:S01]  /*1e60*/  LDC R9, c[0x0][0x288] ;  /* 0x0000a200ff097b82 */ /* 0x000ee20000000800 */
[----:B------:R-:W-:Y:S01]  /*1e70*/  UISETP.GE.U32.AND UP1, UPT, UR46, 0x12, UPT ;  /* 0x000000122e00788c */ /* 0x000fe2000bf26070 */
[----:B------:R-:W-:Y:S01]  /*1e80*/  IMAD.SHL.U32 R10, R92, 0x2, RZ ;  /* 0x000000025c0a7824 */ /* 0x000fe200078e00ff */
[----:B------:R-:W-:Y:S02]  /*1e90*/  UISETP.GT.U32.AND UP0, UPT, UR38, 0x11, UPT ;  /* 0x000000112600788c */ /* 0x000fe4000bf04070 */
[----:B------:R-:W-:Y:S02]  /*1ea0*/  UIMAD.WIDE.U32 UR4, UR38, 0x38e38e39, URZ ;  /* 0x38e38e39260478a5 */ /* 0x000fe4000f8e003f */
[----:B------:R-:W-:Y:S01]  /*1eb0*/  UISETP.LT.U32.AND UP0, UPT, UR46, 0x12, UP0 ;  /* 0x000000122e00788c */ /* 0x000fe20008701070 */
[----:B------:R-:W4:Y:S01]  /*1ec0*/  SYNCS.PHASECHK.TRANS64.TRYWAIT P0, [R93+UR42+0x10], R0 ;  /* 0x000010005d0075a7 */ /* 0x000f22000800016a */
[----:B------:R-:W-:Y:S01]  /*1ed0*/  USHF.R.U32.HI UR4, URZ, 0x2, UR5 ;  /* 0x000000023f047899 */ /* 0x000fe20008011605 */
[----:B------:R-:W-:Y:S01]  /*1ee0*/  SHF.R.S32.HI R11, RZ, 0x1f, R10 ;  /* 0x0000001fff0b7819 */ /* 0x000fe2000001140a */
[----:B------:R-:W-:-:S02]  /*1ef0*/  USEL UR6, URZ, 0x1, !UP0 ;  /* 0x000000013f067887 */ /* 0x000fc4000c000000 */
[----:B------:R-:W-:Y:S02]  /*1f00*/  UIMAD UR38, UR4, -0x12, UR38 ;  /* 0xffffffee042678a4 */ /* 0x000fe4000f8e0226 */
[----:B------:R-:W-:-:S04]  /*1f10*/  ULOP3.LUT UR39, UR39, UR6, URZ, 0x3c, !UPT ;  /* 0x0000000627277292 */ /* 0x000fc8000f8e3c3f */
[----:B------:R-:W-:Y:S01]  /*1f20*/  @UP1 ULOP3.LUT UR39, UR39, 0x1, UR4, 0x78, !UPT ;  /* 0x0000000127271892 */ /* 0x000fe2000f8e7804 */
[----:B---34-:R-:W-:Y:S11]  /*1f30*/  @!P0 BRA `(.L_x_32) ;  /* 0x0000006000488947 */ /* 0x018ff60003800000 */
.L_x_200:
[----:B---3--:R-:W-:Y:S01]  /*1f40*/  IMAD.SHL.U32 R0, R19, 0x40, RZ ;  /* 0x0000004013007824 */ /* 0x008fe200078e00ff */
[----:B------:R-:W-:Y:S01]  /*1f50*/  ULDC UR6, c[0x0][0x284] ;  /* 0x0000a10000067ab9 */ /* 0x000fe20000000800 */
[----:B------:R-:W-:Y:S01]  /*1f60*/  IMAD.SHL.U32 R20, R22, 0x80, RZ ;  /* 0x0000008016147824 */ /* 0x000fe200078e00ff */
[----:B0-----:R-:W-:Y:S01]  /*1f70*/  SHF.R.S32.HI R13, RZ, 0x1f, R2 ;  /* 0x0000001fff0d7819 */ /* 0x001fe20000011402 */
[----:B------:R-:W-:Y:S01]  /*1f80*/  ULDC.64 UR4, c[0x0][0x5d0] ;  /* 0x0001740000047ab9 */ /* 0x000fe20000000a00 */
[----:B------:R-:W-:Y:S01]  /*1f90*/  ISETP.GE.AND P0, PT, R0, UR6, PT ;  /* 0x0000000600007c0c */ /* 0x000fe2000bf06270 */
[----:B--2---:R-:W-:Y:S01]  /*1fa0*/  IMAD.WIDE.U32 R4, R2, UR4, R10 ;  /* 0x0000000402047c25 */ /* 0x004fe2000f8e000a */
[----:B------:R-:W-:Y:S02]  /*1fb0*/  SHF.R.S32.HI R21, RZ, 0x1f, R20 ;  /* 0x0000001fff157819 */ /* 0x000fe40000011414 */
[C---:B------:R-:W-:Y:S01]  /*1fc0*/  ISETP.GE.OR P0, PT, R20.reuse, R9, P0 ;  /* 0x000000091400720c */ /* 0x040fe20000706670 */
[----:B-1----:R-:W-:Y:S01]  /*1fd0*/  IMAD R3, R13, UR4, RZ ;  /* 0x000000040d037c24 */ /* 0x002fe2000f8e02ff */
[----:B------:R-:W-:-:S03]  /*1fe0*/  IADD3 R4, P1, R20, R4, RZ ;  /* 0x0000000414047210 */ /* 0x000fc60007f3e0ff */
[----:B------:R-:W-:-:S05]  /*1ff0*/  IMAD R3, R2, UR5, R3 ;  /* 0x0000000502037c24 */ /* 0x000fca000f8e0203 */
[----:B------:R-:W-:-:S03]  /*2000*/  IADD3.X R5, R21, R5, R3, P1, !PT ;  /* 0x0000000515057210 */ /* 0x000fc60000ffe403 */
[----:B------:R-:W-:Y:S05]  /*2010*/  @P0 BRA `(.L_x_33) ;  /* 0x0000004000300947 */ /* 0x000fea0003800000 */
[----:B------:R-:W0:Y:S01]  /*2020*/  LDC.64 R6, c[0x0][0x5c8] ;  /* 0x00017200ff067b82 */ /* 0x000e220000000a00 */
[----:B-----5:R-:W-:Y:S01]  /*2030*/  FSETP.NEU.AND P0, PT, R89, RZ, PT ;  /* 0x000000ff5900720b */ /* 0x020fe20003f0d000 */
[----:B------:R-:W-:Y:S01]  /*2040*/  IMAD R3, R92, -0x2, R9 ;  /* 0xfffffffe5c037824 */ /* 0x000fe200078e0209 */
[----:B------:R-:W-:Y:S01]  /*2050*/  BSSY B0, `(.L_x_33) ;  /* 0x0000408000007945 */ /* 0x000fe20003800000 */
[----:B------:R-:W-:-:S04]  /*2060*/  IMAD.WIDE R102, R19, 0x40, R90 ;  /* 0x0000004013667825 */ /* 0x000fc800078e025a */
[----:B------:R-:W-:Y:S02]  /*2070*/  IMAD.IADD R3, R3, 0x1, -R20 ;  /* 0x0000000103037824 */ /* 0x000fe400078e0a14 */
[----:B------:R-:W-:-:S03]  /*2080*/  IMAD.IADD R0, R97, 0x1, -R0 ;  /* 0x0000000161007824 */ /* 0x000fc600078e0a00 */
[----:B------:R-:W-:-:S04]  /*2090*/  ISETP.GT.AND P2, PT, R3, RZ, PT ;  /* 0x000000ff0300720c */ /* 0x000fc80003f44270 */
[----:B------:R-:W-:Y:S01]  /*20a0*/  ISETP.GT.AND P1, PT, R0, RZ, P2 ;  /* 0x000000ff0000720c */ /* 0x000fe20001724270 */
[-C--:B0-----:R-:W-:Y:S02]  /*20b0*/  IMAD R8, R103, R6.reuse, RZ ;  /* 0x0000000667087224 */ /* 0x081fe400078e02ff */
[----:B------:R-:W-:-:S04]  /*20c0*/  IMAD.WIDE.U32 R104, R102, R6, R4 ;  /* 0x0000000666687225 */ /* 0x000fc800078e0004 */
[----:B------:R-:W-:-:S04]  /*20d0*/  IMAD R5, R102, R7, R8 ;  /* 0x0000000766057224 */ /* 0x000fc800078e0208 */
[----:B------:R-:W-:Y:S01]  /*20e0*/  IMAD.IADD R9, R105, 0x1, R5 ;  /* 0x0000000169097824 */ /* 0x000fe200078e0205 */
[----:B------:R-:W-:Y:S06]  /*20f0*/  @!P0 BRA `(.L_x_34) ;  /* 0x0000002c00248947 */ /* 0x000fec0003800000 */
[----:B------:R-:W0:Y:S01]  /*2100*/  LDC.64 R106, c[0x0][0x5b8] ;  /* 0x00016e00ff6a7b82 */ /* 0x000e220000000a00 */
[----:B------:R-:W-:-:S07]  /*2110*/  ULDC.64 UR4, c[0x0][0x5c0] ;  /* 0x0001700000047ab9 */ /* 0x000fce0000000a00 */
[----:B------:R-:W1:Y:S08]  /*2120*/  LDC.64 R108, c[0x0][0x5b0] ;  /* 0x00016c00ff6c7b82 */ /* 0x000e700000000a00 */
[----:B------:R-:W2:Y:S01]  /*2130*/  LDC.64 R110, c[0x0][0x5a8] ;  /* 0x00016a00ff6e7b82 */ /* 0x000ea20000000a00 */
[-C--:B0-----:R-:W-:Y:S02]  /*2140*/  IMAD R8, R13, R106.reuse, RZ ;  /* 0x0000006a0d087224 */ /* 0x081fe400078e02ff */
[----:B------:R-:W-:-:S04]  /*2150*/  IMAD.WIDE.U32 R4, R2, R106, R10 ;  /* 0x0000006a02047225 */ /* 0x000fc800078e000a */
[----:B------:R-:W-:Y:S01]  /*2160*/  IMAD R105, R2, R107, R8 ;  /* 0x0000006b02697224 */ /* 0x000fe200078e0208 */
[----:B------:R-:W-:Y:S01]  /*2170*/  IADD3 R12, P0, R20, R4, RZ ;  /* 0x00000004140c7210 */ /* 0x000fe20007f1e0ff */
[----:B-1----:R-:W-:-:S03]  /*2180*/  IMAD R4, R103, R108, RZ ;  /* 0x0000006c67047224 */ /* 0x002fc600078e02ff */
[----:B------:R-:W-:Y:S01]  /*2190*/  IADD3.X R13, R21, R5, R105, P0, !PT ;  /* 0x00000005150d7210 */ /* 0x000fe200007fe469 */
[C---:B------:R-:W-:Y:S02]  /*21a0*/  IMAD R107, R102.reuse, R109, R4 ;  /* 0x0000006d666b7224 */ /* 0x040fe400078e0204 */
[----:B------:R-:W-:-:S04]  /*21b0*/  IMAD.WIDE.U32 R4, R102, R108, R12 ;  /* 0x0000006c66047225 */ /* 0x000fc800078e000c */
[----:B------:R-:W-:Y:S01]  /*21c0*/  IMAD.IADD R5, R5, 0x1, R107 ;  /* 0x0000000105057824 */ /* 0x000fe200078e026b */
[----:B--2---:R-:W-:-:S04]  /*21d0*/  LEA R14, P0, R4, R110, 0x1 ;  /* 0x0000006e040e7211 */ /* 0x004fc800078008ff */
[----:B------:R-:W-:-:S05]  /*21e0*/  LEA.HI.X R15, R4, R111, R5, 0x1, P0 ;  /* 0x0000006f040f7211 */ /* 0x000fca00000f0c05 */
[----:B------:R-:W2:Y:S01]  /*21f0*/  @P1 LDG.E.LTC128B.U16 R19, desc[UR36][R14.64] ;  /* 0x000000240e131981 */ /* 0x000ea2000c1e1520 */
[----:B------:R-:W-:Y:S01]  /*2200*/  IMAD.WIDE.U32 R4, R102, R108, R20 ;  /* 0x0000006c66047225 */ /* 0x000fe200078e0014 */
[----:B------:R-:W-:Y:S02]  /*2210*/  BSSY B1, `(.L_x_35) ;  /* 0x0000015000017945 */ /* 0x000fe40003800000 */
[----:B------:R-:W-:-:S04]  /*2220*/  IADD3 R98, P0, R10, R4, RZ ;  /* 0x000000040a627210 */ /* 0x000fc80007f1e0ff */
[----:B------:R-:W-:Y:S02]  /*2230*/  IADD3.X R99, R11, R107, R5, P0, !PT ;  /* 0x0000006b0b637210 */ /* 0x000fe400007fe405 */
[----:B------:R-:W-:Y:S01]  /*2240*/  LEA R8, P0, R104, UR4, 0x1 ;  /* 0x0000000468087c11 */ /* 0x000fe2000f8008ff */
[----:B------:R-:W-:-:S03]  /*2250*/  IMAD.WIDE.U32 R98, R2, R106, R98 ;  /* 0x0000006a02627225 */ /* 0x000fc600078e0062 */
[----:B------:R-:W-:Y:S02]  /*2260*/  LEA.HI.X R9, R104, UR5, R9, 0x1, P0 ;  /* 0x0000000568097c11 */ /* 0x000fe400080f0c09 */
[----:B------:R-:W-:-:S04]  /*2270*/  ISETP.GT.AND P0, PT, R3, 0x1, PT ;  /* 0x000000010300780c */ /* 0x000fc80003f04270 */
[----:B------:R-:W-:Y:S01]  /*2280*/  ISETP.GT.AND P3, PT, R0, RZ, P0 ;  /* 0x000000ff0000720c */ /* 0x000fe20000764270 */
[----:B--2---:R-:W-:-:S04]  /*2290*/  IMAD.U32 R4, R19, 0x10000, RZ ;  /* 0x0001000013047824 */ /* 0x004fc800078e00ff */
[----:B------:R-:W-:Y:S01]  /*22a0*/  FMUL R5, R4, R89 ;  /* 0x0000005904057220 */ /* 0x000fe20000400000 */
[----:B------:R-:W-:-:S03]  /*22b0*/  LEA R4, P4, R98, R110, 0x1 ;  /* 0x0000006e62047211 */ /* 0x000fc600078808ff */
[----:B------:R-:W-:-:S05]  /*22c0*/  FFMA R5, R24, R88, R5 ;  /* 0x0000005818057223 */ /* 0x000fca0000000005 */
[----:B------:R-:W-:Y:S01]  /*22d0*/  F2FP.BF16.F32.PACK_AB R14, RZ, R5 ;  /* 0x00000005ff0e723e */ /* 0x000fe200000010ff */
[----:B------:R-:W-:-:S03]  /*22e0*/  IMAD.IADD R5, R105, 0x1, R99 ;  /* 0x0000000169057824 */ /* 0x000fc600078e0263 */
[----:B------:R-:W-:Y:S01]  /*22f0*/  PRMT R15, R14, 0x7610, R15 ;  /* 0x000076100e0f7816 */ /* 0x000fe2000000000f */
[----:B------:R-:W-:Y:S01]  /*2300*/  IMAD.SHL.U32 R14, R108, 0x8, RZ ;  /* 0x000000086c0e7824 */ /* 0x000fe200078e00ff */
[----:B------:R-:W-:-:S03]  /*2310*/  LEA.HI.X R5, R98, R111, R5, 0x1, P4 ;  /* 0x0000006f62057211 */ /* 0x000fc600020f0c05 */
[----:B------:R0:W-:Y:S02]  /*2320*/  @P1 STG.E.U16 desc[UR36][R8.64], R15 ;  /* 0x0000000f08001986 */ /* 0x0001e4000c101524 */
[----:B0-----:R-:W-:Y:S01]  /*2330*/  SHF.L.U64.HI R15, R108, 0x3, R109 ;  /* 0x000000036c0f7819 */ /* 0x001fe2000001026d */
[----:B------:R-:W-:Y:S06]  /*2340*/  @!P3 BRA `(.L_x_36) ;  /* 0x000000000004b947 */ /* 0x000fec0003800000 */
[----:B------:R0:W5:Y:S02]  /*2350*/  LDG.E.LTC128B.U16 R19, desc[UR36][R4.64+0x2] ;  /* 0x0000022404137981 */ /* 0x000164000c1e1520 */
.L_x_36:
[----:B------:R-:W-:Y:S05]  /*2360*/  BSYNC B1 ;  /* 0x0000000000017941 */ /* 0x000fea0003800000 */
.L_x_35:
[----:B------:R-:W-:Y:S01]  /*2370*/  IMAD.WIDE.U32 R14, R102, R108, R14 ;  /* 0x0000006c660e7225 */ /* 0x000fe200078e000e */
[----:B------:R-:W-:-:S03]  /*2380*/  ISETP.GT.AND P2, PT, R0, 0x8, P2 ;  /* 0x000000080000780c */ /* 0x000fc60001744270 */
[----:B-----5:R-:W-:Y:S02]  /*2390*/  IMAD.U32 R22, R19, 0x10000, RZ ;  /* 0x0001000013167824 */ /* 0x020fe400078e00ff */
[----:B------:R-:W-:Y:S01]  /*23a0*/  IMAD.IADD R107, R107, 0x1, R15 ;  /* 0x000000016b6b7824 */ /* 0x000fe200078e020f */
[----:B------:R-:W-:Y:S01]  /*23b0*/  IADD3 R15, P1, R12, R14, RZ ;  /* 0x0000000e0c0f7210 */ /* 0x000fe20007f3e0ff */
[----:B------:R-:W-:-:S04]  /*23c0*/  FMUL R22, R22, R89 ;  /* 0x0000005916167220 */ /* 0x000fc80000400000 */
[----:B------:R-:W-:Y:S01]  /*23d0*/  FFMA R22, R25, R88, R22 ;  /* 0x0000005819167223 */ /* 0x000fe20000000016 */
[----:B------:R-:W-:Y:S01]  /*23e0*/  IMAD.X R24, R107, 0x1, R13, P1 ;  /* 0x000000016b187824 */ /* 0x000fe200008e060d */
[----:B------:R-:W-:-:S03]  /*23f0*/  LEA R12, P1, R15, R110, 0x1 ;  /* 0x0000006e0f0c7211 */ /* 0x000fc600078208ff */
[----:B------:R-:W-:Y:S02]  /*2400*/  F2FP.BF16.F32.PACK_AB R22, RZ, R22 ;  /* 0x00000016ff16723e */ /* 0x000fe400000010ff */
[----:B------:R-:W-:-:S03]  /*2410*/  LEA.HI.X R13, R15, R111, R24, 0x1, P1 ;  /* 0x0000006f0f0d7211 */ /* 0x000fc600008f0c18 */
[----:B------:R1:W-:Y:S04]  /*2420*/  @P3 STG.E.U16 desc[UR36][R8.64+0x2], R22 ;  /* 0x0000021608003986 */ /* 0x0003e8000c101524 */
[----:B------:R-:W2:Y:S01]  /*2430*/  @P2 LDG.E.LTC128B.U16 R19, desc[UR36][R12.64] ;  /* 0x000000240c132981 */ /* 0x000ea2000c1e1520 */
[----:B------:R-:W-:Y:S01]  /*2440*/  IADD3 R14, P1, P3, R10, R14, R20 ;  /* 0x0000000e0a0e7210 */ /* 0x000fe20007b3e014 */
[----:B------:R-:W-:Y:S01]  /*2450*/  BSSY B1, `(.L_x_37) ;  /* 0x0000011000017945 */ /* 0x000fe20003800000 */
[----:B------:R-:W-:Y:S02]  /*2460*/  SHF.L.U64.HI R7, R6, 0x4, R7 ;  /* 0x0000000406077819 */ /* 0x000fe40000010207 */
[----:B------:R-:W-:Y:S02]  /*2470*/  IADD3.X R15, R11, R107, R21, P1, P3 ;  /* 0x0000006b0b0f7210 */ /* 0x000fe40000fe6415 */
[----:B------:R-:W-:Y:S01]  /*2480*/  ISETP.GT.AND P0, PT, R0, 0x8, P0 ;  /* 0x000000080000780c */ /* 0x000fe20000704270 */
[----:B------:R-:W-:-:S04]  /*2490*/  IMAD.WIDE.U32 R14, R2, R106, R14 ;  /* 0x0000006a020e7225 */ /* 0x000fc800078e000e */
[----:B------:R-:W-:Y:S02]  /*24a0*/  IMAD.IADD R2, R105, 0x1, R15 ;  /* 0x0000000169027824 */ /* 0x000fe400078e020f */
[----:B--2---:R-:W-:-:S04]  /*24b0*/  IMAD.U32 R10, R19, 0x10000, RZ ;  /* 0x00010000130a7824 */ /* 0x004fc800078e00ff */
[----:B------:R-:W-:Y:S01]  /*24c0*/  FMUL R11, R10, R89 ;  /* 0x000000590a0b7220 */ /* 0x000fe20000400000 */
[----:B------:R-:W-:Y:S02]  /*24d0*/  LEA R10, P1, R6, R8, 0x4 ;  /* 0x00000008060a7211 */ /* 0x000fe400078220ff */
[----:B------:R-:W-:Y:S01]  /*24e0*/  LEA R6, P3, R14, R110, 0x1 ;  /* 0x0000006e0e067211 */ /* 0x000fe200078608ff */
[----:B------:R-:W-:-:S05]  /*24f0*/  FFMA R11, R26, R88, R11 ;  /* 0x000000581a0b7223 */ /* 0x000fca000000000b */
[----:B------:R-:W-:Y:S01]  /*2500*/  F2FP.BF16.F32.PACK_AB R12, RZ, R11 ;  /* 0x0000000bff0c723e */ /* 0x000fe200000010ff */
[----:B------:R-:W-:Y:S01]  /*2510*/  IMAD.X R11, R7, 0x1, R9, P1 ;  /* 0x00000001070b7824 */ /* 0x000fe200008e0609 */
[----:B------:R-:W-:-:S04]  /*2520*/  LEA.HI.X R7, R14, R111, R2, 0x1, P3 ;  /* 0x0000006f0e077211 */ /* 0x000fc800018f0c02 */
[----:B------:R1:W-:Y:S01]  /*2530*/  @P2 STG.E.U16 desc[UR36][R10.64], R12 ;  /* 0x0000000c0a002986 */ /* 0x0003e2000c101524 */
[----:B------:R-:W-:Y:S05]  /*2540*/  @!P0 BRA `(.L_x_38) ;  /* 0x0000000000048947 */ /* 0x000fea0003800000 */
[----:B------:R2:W5:Y:S02]  /*2550*/  LDG.E.LTC128B.U16 R19, desc[UR36][R6.64+0x2] ;  /* 0x0000022406137981 */ /* 0x000564000c1e1520 */
.L_x_38:
[----:B------:R-:W-:Y:S05]  /*2560*/  BSYNC B1 ;  /* 0x0000000000017941 */ /* 0x000fea0003800000 */
.L_x_37:
[----:B-----5:R-:W-:Y:S01]  /*2570*/  IMAD.U32 R2, R19, 0x10000, RZ ;  /* 0x0001000013027824 */ /* 0x020fe200078e00ff */
[----:B------:R-:W-:Y:S01]  /*2580*/  ISETP.GT.AND P1, PT, R3, 0x8, PT ;  /* 0x000000080300780c */ /* 0x000fe20003f24270 */
[----:B------:R-:W-:Y:S02]  /*2590*/  BSSY B1, `(.L_x_39) ;  /* 0x0000008000017945 */ /* 0x000fe40003800000 */
[----:B------:R-:W-:Y:S01]  /*25a0*/  FMUL R2, R2, R89 ;  /* 0x0000005902027220 */ /* 0x000fe20000400000 */
[----:B------:R-:W-:-:S03]  /*25b0*/  ISETP.GT.AND P2, PT, R0, RZ, P1 ;  /* 0x000000ff0000720c */ /* 0x000fc60000f44270 */
[----:B------:R-:W-:-:S05]  /*25c0*/  FFMA R2, R27, R88, R2 ;  /* 0x000000581b027223 */ /* 0x000fca0000000002 */
[----:B------:R-:W-:-:S05]  /*25d0*/  F2FP.BF16.F32.PACK_AB R2, RZ, R2 ;  /* 0x00000002ff02723e */ /* 0x000fca00000010ff */
[----:B------:R3:W-:Y:S01]  /*25e0*/  @P0 STG.E.U16 desc[UR36][R10.64+0x2], R2 ;  /* 0x000002020a000986 */ /* 0x0007e2000c101524 */
[----:B------:R-:W-:Y:S05]  /*25f0*/  @!P2 BRA `(.L_x_40) ;  /* 0x000000000004a947 */ /* 0x000fea0003800000 */
[----:B------:R4:W5:Y:S02]  /*2600*/  LDG.E.LTC128B.U16 R19, desc[UR36][R4.64+0x10] ;  /* 0x0000102404137981 */ /* 0x000964000c1e1520 */
.L_x_40:
[----:B------:R-:W-:Y:S05]  /*2610*/  BSYNC B1 ;  /* 0x0000000000017941 */ /* 0x000fea0003800000 */
.L_x_39:
[----:B---3-5:R-:W-:Y:S01]  /*2620*/  IMAD.U32 R2, R19, 0x10000, RZ ;  /* 0x0001000013027824 */ /* 0x028fe200078e00ff */
        /* <DEDUP_REMOVED lines=9> */
.L_x_42:
[----:B------:R-:W-:Y:S05]  /*26c0*/  BSYNC B1 ;  /* 0x0000000000017941 */ /* 0x000fea0003800000 */
.L_x_41:
[----:B-----5:R-:W-:Y:S01]  /*26d0*/  IMAD.U32 R2, R19, 0x10000, RZ ;  /* 0x0001000013027824 */ /* 0x020fe200078e00ff */
[----:B------:R-:W-:Y:S01]  /*26e0*/  ISETP.GT.AND P1, PT, R0, 0x8, P1 ;  /* 0x000000080000780c */ /* 0x000fe20000f24270 */
[----:B------:R-:W-:Y:S02]  /*26f0*/  BSSY B1, `(.L_x_43) ;  /* 0x0000007000017945 */ /* 0x000fe40003800000 */
[----:B------:R-:W-:-:S04]  /*2700*/  FMUL R2, R2, R89 ;  /* 0x0000005902027220 */ /* 0x000fc80000400000 */
[----:B------:R-:W-:-:S05]  /*2710*/  FFMA R2, R29, R88, R2 ;  /* 0x000000581d027223 */ /* 0x000fca0000000002 */
[----:B------:R-:W-:-:S05]  /*2720*/  F2FP.BF16.F32.PACK_AB R2, RZ, R2 ;  /* 0x00000002ff02723e */ /* 0x000fca00000010ff */
[----:B------:R0:W-:Y:S01]  /*2730*/  @P3 STG.E.U16 desc[UR36][R8.64+0x12], R2 ;  /* 0x0000120208003986 */ /* 0x0001e2000c101524 */
[----:B------:R-:W-:Y:S05]  /*2740*/  @!P1 BRA `(.L_x_44) ;  /* 0x0000000000049947 */ /* 0x000fea0003800000 */
[----:B------:R0:W5:Y:S02]  /*2750*/  LDG.E.LTC128B.U16 R19, desc[UR36][R6.64+0x10] ;  /* 0x0000102406137981 */ /* 0x000164000c1e1520 */
.L_x_44:
[----:B------:R-:W-:Y:S05]  /*2760*/  BSYNC B1 ;  /* 0x0000000000017941 */ /* 0x000fea0003800000 */
.L_x_43:
[----:B0----5:R-:W-:Y:S01]  /*2770*/  IMAD.U32 R2, R19, 0x10000, RZ ;  /* 0x0001000013027824 */ /* 0x021fe200078e00ff */
[----:B------:R-:W-:Y:S01]  /*2780*/  ISETP.GT.AND P0, PT, R0, 0x8, P0 ;  /* 0x000000080000780c */ /* 0x000fe20000704270 */
[----:B------:R-:W-:Y:S02]  /*2790*/  BSSY B1, `(.L_x_45) ;  /* 0x0000007000017945 */ /* 0x000fe40003800000 */
[----:B---3--:R-:W-:-:S04]  /*27a0*/  FMUL R13, R2, R89 ;  /* 0x00000059020d7220 */ /* 0x008fc80000400000 */
[----:B------:R-:W-:-:S05]  /*27b0*/  FFMA R13, R30, R88, R13 ;  /* 0x000000581e0d7223 */ /* 0x000fca000000000d */
[----:B------:R-:W-:-:S05]  /*27c0*/  F2FP.BF16.F32.PACK_AB R13, RZ, R13 ;  /* 0x0000000dff0d723e */ /* 0x000fca00000010ff */
[----:B------:R0:W-:Y:S01]  /*27d0*/  @P1 STG.E.U16 desc[UR36][R10.64+0x10], R13 ;  /* 0x0000100d0a001986 */ /* 0x0001e2000c101524 */
[----:B------:R-:W-:Y:S05]  /*27e0*/  @!P0 BRA `(.L_x_46) ;  /* 0x0000000000048947 */ /* 0x000fea0003800000 */
[----:B------:R3:W5:Y:S02]  /*27f0*/  LDG.E.LTC128B.U16 R19, desc[UR36][R6.64+0x12] ;  /* 0x0000122406137981 */ /* 0x000764000c1e1520 */
.L_x_46:
[----:B------:R-:W-:Y:S05]  /*2800*/  BSYNC B1 ;  /* 0x0000000000017941 */ /* 0x000fea0003800000 */
.L_x_45:
        /* <DEDUP_REMOVED lines=10> */
.L_x_48:
[----:B------:R-:W-:Y:S05]  /*28b0*/  BSYNC B1 ;  /* 0x0000000000017941 */ /* 0x000fea0003800000 */
.L_x_47:
[----:B0----5:R-:W-:Y:S01]  /*28c0*/  IMAD.U32 R2, R19, 0x10000, RZ ;  /* 0x0001000013027824 */ /* 0x021fe200078e00ff */
        /* <DEDUP_REMOVED lines=9> */
.L_x_50:
[----:B------:R-:W-:Y:S05]  /*2960*/  BSYNC B1 ;  /* 0x0000000000017941 */ /* 0x000fea0003800000 */
.L_x_49:
        /* <DEDUP_REMOVED lines=9> */
.L_x_52:
[----:B------:R-:W-:Y:S05]  /*2a00*/  BSYNC B1 ;  /* 0x0000000000017941 */ /* 0x000fea0003800000 */
.L_x_51:
[----:B0----5:R-:W-:Y:S01]  /*2a10*/  IMAD.U32 R2, R19, 0x10000, RZ ;  /* 0x0001000013027824 */ /* 0x021fe200078e00ff */
        /* <DEDUP_REMOVED lines=8> */
.L_x_54:
[----:B------:R-:W-:Y:S05]  /*2aa0*/  BSYNC B1 ;  /* 0x0000000000017941 */ /* 0x000fea0003800000 */
.L_x_53:
        /* <DEDUP_REMOVED lines=10> */
.L_x_56:
[----:B------:R-:W-:Y:S05]  /*2b50*/  BSYNC B1 ;  /* 0x0000000000017941 */ /* 0x000fea0003800000 */
.L_x_55:
        /* <DEDUP_REMOVED lines=10> */
.L_x_58:
[----:B------:R-:W-:Y:S05]  /*2c00*/  BSYNC B1 ;  /* 0x0000000000017941 */ /* 0x000fea0003800000 */
.L_x_57:
        /* <DEDUP_REMOVED lines=9> */
.L_x_60:
[----:B------:R-:W-:Y:S05]  /*2ca0*/  BSYNC B1 ;  /* 0x0000000000017941 */ /* 0x000fea0003800000 */
.L_x_59:
        /* <DEDUP_REMOVED lines=9> */
.L_x_62:
[----:B------:R-:W-:Y:S05]  /*2d40*/  BSYNC B1 ;  /* 0x0000000000017941 */ /* 0x000fea0003800000 */
.L_x_61:
        /* <DEDUP_REMOVED lines=10> */
.L_x_64:
[----:B------:R-:W-:Y:S05]  /*2df0*/  BSYNC B1 ;  /* 0x0000000000017941 */ /* 0x000fea0003800000 */
.L_x_63:
        /* <DEDUP_REMOVED lines=10> */
.L_x_66:
[----:B------:R-:W-:Y:S05]  /*2ea0*/  BSYNC B1 ;  /* 0x0000000000017941 */ /* 0x000fea0003800000 */
.L_x_65:
        /* <DEDUP_REMOVED lines=9> */
.L_x_68:
[----:B------:R-:W-:Y:S05]  /*2f40*/  BSYNC B1 ;  /* 0x0000000000017941 */ /* 0x000fea0003800000 */
.L_x_67:
        /* <DEDUP_REMOVED lines=9> */
.L_x_70:
[----:B------:R-:W-:Y:S05]  /*2fe0*/  BSYNC B1 ;  /* 0x0000000000017941 */ /* 0x000fea0003800000 */
.L_x_69:
        /* <DEDUP_REMOVED lines=10> */
.L_x_72:
[----:B------:R-:W-:Y:S05]  /*3090*/  BSYNC B1 ;  /* 0x0000000000017941 */ /* 0x000fea0003800000 */
.L_x_71:
        /* <DEDUP_REMOVED lines=10> */
.L_x_74:
[----:B------:R-:W-:Y:S05]  /*3140*/  BSYNC B1 ;  /* 0x0000000000017941 */ /* 0x000fea0003800000 */
.L_x_73:
        /* <DEDUP_REMOVED lines=9> */
.L_x_76:
[----:B------:R-:W-:Y:S05]  /*31e0*/  BSYNC B1 ;  /* 0x0000000000017941 */ /* 0x000fea0003800000 */
.L_x_75:
        /* <DEDUP_REMOVED lines=9> */
.L_x_78:
[----:B------:R-:W-:Y:S05]  /*3280*/  BSYNC B1 ;  /* 0x0000000000017941 */ /* 0x000fea0003800000 */
.L_x_77:
        /* <DEDUP_REMOVED lines=10> */
.L_x_80:
[----:B------:R-:W-:Y:S05]  /*3330*/  BSYNC B1 ;  /* 0x0000000000017941 */ /* 0x000fea0003800000 */
.L_x_79:
        /* <DEDUP_REMOVED lines=10> */
.L_x_82:
[----:B------:R-:W-:Y:S05]  /*33e0*/  BSYNC B1 ;  /* 0x0000000000017941 */ /* 0x000fea0003800000 */
.L_x_81:
        /* <DEDUP_REMOVED lines=9> */
.L_x_84:
[----:B------:R-:W-:Y:S05]  /*3480*/  BSYNC B1 ;  /* 0x0000000000017941 */ /* 0x000fea0003800000 */
.L_x_83:
        /* <DEDUP_REMOVED lines=9> */
.L_x_86:
[----:B------:R-:W-:Y:S05]  /*3520*/  BSYNC B1 ;  /* 0x0000000000017941 */ /* 0x000fea0003800000 */
.L_x_85:
        /* <DEDUP_REMOVED lines=10> */
.L_x_88:
[----:B------:R-:W-:Y:S05]  /*35d0*/  BSYNC B1 ;  /* 0x0000000000017941 */ /* 0x000fea0003800000 */
.L_x_87:
        /* <DEDUP_REMOVED lines=10> */
.L_x_90:
[----:B------:R-:W-:Y:S05]  /*3680*/  BSYNC B1 ;  /* 0x0000000000017941 */ /* 0x000fea0003800000 */
.L_x_89:
        /* <DEDUP_REMOVED lines=9> */
.L_x_92:
[----:B------:R-:W-:Y:S05]  /*3720*/  BSYNC B1 ;  /* 0x0000000000017941 */ /* 0x000fea0003800000 */
.L_x_91:
        /* <DEDUP_REMOVED lines=9> */
.L_x_94:
[----:B------:R-:W-:Y:S05]  /*37c0*/  BSYNC B1 ;  /* 0x0000000000017941 */ /* 0x000fea0003800000 */
.L_x_93:
        /* <DEDUP_REMOVED lines=10> */
.L_x_96:
[----:B------:R-:W-:Y:S05]  /*3870*/  BSYNC B1 ;  /* 0x0000000000017941 */ /* 0x000fea0003800000 */
.L_x_95:
        /* <DEDUP_REMOVED lines=10> */
.L_x_98:
[----:B------:R-:W-:Y:S05]  /*3920*/  BSYNC B1 ;  /* 0x0000000000017941 */ /* 0x000fea0003800000 */
.L_x_97:
        /* <DEDUP_REMOVED lines=9> */
.L_x_100:
[----:B------:R-:W-:Y:S05]  /*39c0*/  BSYNC B1 ;  /* 0x0000000000017941 */ /* 0x000fea0003800000 */
.L_x_99:
        /* <DEDUP_REMOVED lines=9> */
.L_x_102:
[----:B------:R-:W-:Y:S05]  /*3a60*/  BSYNC B1 ;  /* 0x0000000000017941 */ /* 0x000fea0003800000 */
.L_x_101:
        /* <DEDUP_REMOVED lines=10> */
.L_x_104:
[----:B------:R-:W-:Y:S05]  /*3b10*/  BSYNC B1 ;  /* 0x0000000000017941 */ /* 0x000fea0003800000 */
.L_x_103:
        /* <DEDUP_REMOVED lines=10> */
.L_x_106:
[----:B------:R-:W-:Y:S05]  /*3bc0*/  BSYNC B1 ;  /* 0x0000000000017941 */ /* 0x000fea0003800000 */
.L_x_105:
        /* <DEDUP_REMOVED lines=9> */
.L_x_108:
[----:B------:R-:W-:Y:S05]  /*3c60*/  BSYNC B1 ;  /* 0x0000000000017941 */ /* 0x000fea0003800000 */
.L_x_107:
        /* <DEDUP_REMOVED lines=9> */
.L_x_110:
[----:B------:R-:W-:Y:S05]  /*3d00*/  BSYNC B1 ;  /* 0x0000000000017941 */ /* 0x000fea0003800000 */
.L_x_109:
        /* <DEDUP_REMOVED lines=10> */
.L_x_112:
[----:B------:R-:W-:Y:S05]  /*3db0*/  BSYNC B1 ;  /* 0x0000000000017941 */ /* 0x000fea0003800000 */
.L_x_111:
        /* <DEDUP_REMOVED lines=10> */
.L_x_114:
[----:B------:R-:W-:Y:S05]  /*3e60*/  BSYNC B1 ;  /* 0x0000000000017941 */ /* 0x000fea0003800000 */
.L_x_113:
        /* <DEDUP_REMOVED lines=9> */
.L_x_116:
[----:B------:R-:W-:Y:S05]  /*3f00*/  BSYNC B1 ;  /* 0x0000000000017941 */ /* 0x000fea0003800000 */
.L_x_115:
        /* <DEDUP_REMOVED lines=9> */
.L_x_118:
[----:B------:R-:W-:Y:S05]  /*3fa0*/  BSYNC B1 ;  /* 0x0000000000017941 */ /* 0x000fea0003800000 */
.L_x_117:
        /* <DEDUP_REMOVED lines=10> */
.L_x_120:
[----:B------:R-:W-:Y:S05]  /*4050*/  BSYNC B1 ;  /* 0x0000000000017941 */ /* 0x000fea0003800000 */
.L_x_119:
        /* <DEDUP_REMOVED lines=10> */
.L_x_122:
[----:B------:R-:W-:Y:S05]  /*4100*/  BSYNC B1 ;  /* 0x0000000000017941 */ /* 0x000fea0003800000 */
.L_x_121:
        /* <DEDUP_REMOVED lines=9> */
.L_x_124:
[----:B------:R-:W-:Y:S05]  /*41a0*/  BSYNC B1 ;  /* 0x0000000000017941 */ /* 0x000fea0003800000 */
.L_x_123:
        /* <DEDUP_REMOVED lines=9> */
.L_x_126:
[----:B------:R-:W-:Y:S05]  /*4240*/  BSYNC B1 ;  /* 0x0000000000017941 */ /* 0x000fea0003800000 */
.L_x_125:
        /* <DEDUP_REMOVED lines=10> */
.L_x_128:
[----:B------:R-:W-:Y:S05]  /*42f0*/  BSYNC B1 ;  /* 0x0000000000017941 */ /* 0x000fea0003800000 */
.L_x_127:
        /* <DEDUP_REMOVED lines=10> */
.L_x_130:
[----:B------:R-:W-:Y:S05]  /*43a0*/  BSYNC B1 ;  /* 0x0000000000017941 */ /* 0x000fea0003800000 */
.L_x_129:
        /* <DEDUP_REMOVED lines=9> */
.L_x_132:
[----:B------:R-:W-:Y:S05]  /*4440*/  BSYNC B1 ;  /* 0x0000000000017941 */ /* 0x000fea0003800000 */
.L_x_131:
        /* <DEDUP_REMOVED lines=9> */
.L_x_134:
[----:B------:R-:W-:Y:S05]  /*44e0*/  BSYNC B1 ;  /* 0x0000000000017941 */ /* 0x000fea0003800000 */
.L_x_133:
        /* <DEDUP_REMOVED lines=10> */
.L_x_136:
[----:B------:R-:W-:Y:S05]  /*4590*/  BSYNC B1 ;  /* 0x0000000000017941 */ /* 0x000fea0003800000 */
.L_x_135:
        /* <DEDUP_REMOVED lines=10> */
.L_x_138:
[----:B------:R-:W-:Y:S05]  /*4640*/  BSYNC B1 ;  /* 0x0000000000017941 */ /* 0x000fea0003800000 */
.L_x_137:
        /* <DEDUP_REMOVED lines=9> */
.L_x_140:
[----:B------:R-:W-:Y:S05]  /*46e0*/  BSYNC B1 ;  /* 0x0000000000017941 */ /* 0x000fea0003800000 */
.L_x_139:
        /* <DEDUP_REMOVED lines=9> */
.L_x_142:
[----:B------:R-:W-:Y:S05]  /*4780*/  BSYNC B1 ;  /* 0x0000000000017941 */ /* 0x000fea0003800000 */
.L_x_141:
        /* <DEDUP_REMOVED lines=10> */
.L_x_144:
[----:B------:R-:W-:Y:S05]  /*4830*/  BSYNC B1 ;  /* 0x0000000000017941 */ /* 0x000fea0003800000 */
.L_x_143:
        /* <DEDUP_REMOVED lines=10> */
.L_x_146:
[----:B------:R-:W-:Y:S05]  /*48e0*/  BSYNC B1 ;  /* 0x0000000000017941 */ /* 0x000fea0003800000 */
.L_x_145:
        /* <DEDUP_REMOVED lines=9> */
.L_x_148:
[----:B------:R-:W-:Y:S05]  /*4980*/  BSYNC B1 ;  /* 0x0000000000017941 */ /* 0x000fea0003800000 */
.L_x_147:
        /* <DEDUP_REMOVED lines=9> */
.L_x_150:
[----:B------:R-:W-:Y:S05]  /*4a20*/  BSYNC B1 ;  /* 0x0000000000017941 */ /* 0x000fea0003800000 */
.L_x_149:
        /* <DEDUP_REMOVED lines=10> */
.L_x_152:
[----:B------:R-:W-:Y:S05]  /*4ad0*/  BSYNC B1 ;  /* 0x0000000000017941 */ /* 0x000fea0003800000 */
.L_x_151:
[----:B0----5:R-:W-:Y:S01]  /*4ae0*/  IMAD.U32 R2, R19, 0x10000, RZ ;  /* 0x0001000013027824 */ /* 0x021fe200078e00ff */
[----:B------:R-:W-:Y:S01]  /*4af0*/  ISETP.GT.AND P0, PT, R3, 0x79, PT ;  /* 0x000000790300780c */ /* 0x000fe20003f04270 */
[----:B------:R-:W-:Y:S01]  /*4b00*/  @P2 IMAD.MOV.U32 R3, RZ, RZ, R9 ;  /* 0x000000ffff032224 */ /* 0x000fe200078e0009 */
[----:B------:R-:W-:Y:S01]  /*4b10*/  BSSY B1, `(.L_x_153) ;  /* 0x0000009000017945 */ /* 0x000fe20003800000 */
[----:B------:R-:W-:Y:S01]  /*4b20*/  FMUL R13, R2, R89 ;  /* 0x00000059020d7220 */ /* 0x000fe20000400000 */
[----:B------:R-:W-:Y:S01]  /*4b30*/  @P2 IMAD.MOV.U32 R2, RZ, RZ, R8 ;  /* 0x000000ffff022224 */ /* 0x000fe200078e0008 */
[----:B------:R-:W-:Y:S02]  /*4b40*/  ISETP.GT.AND P3, PT, R0, RZ, P0 ;  /* 0x000000ff0000720c */ /* 0x000fe40000764270 */
[----:B------:R-:W-:-:S05]  /*4b50*/  FFMA R13, R84, R88, R13 ;  /* 0x00000058540d7223 */ /* 0x000fca000000000d */
[----:B------:R-:W-:-:S05]  /*4b60*/  F2FP.BF16.F32.PACK_AB R13, RZ, R13 ;  /* 0x0000000dff0d723e */ /* 0x000fca00000010ff */
[----:B------:R0:W-:Y:S01]  /*4b70*/  @P2 STG.E.U16 desc[UR36][R2.64+0xf0], R13 ;  /* 0x0000f00d02002986 */ /* 0x0001e2000c101524 */
[----:B------:R-:W-:Y:S05]  /*4b80*/  @!P3 BRA `(.L_x_154) ;  /* 0x000000000004b947 */ /* 0x000fea0003800000 */
[----:B------:R0:W5:Y:S02]  /*4b90*/  LDG.E.LTC128B.U16 R19, desc[UR36][R4.64+0xf2] ;  /* 0x0000f22404137981 */ /* 0x000164000c1e1520 */
.L_x_154:
[----:B------:R-:W-:Y:S05]  /*4ba0*/  BSYNC B1 ;  /* 0x0000000000017941 */ /* 0x000fea0003800000 */
.L_x_153:
        /* <DEDUP_REMOVED lines=9> */
.L_x_156:
[----:B------:R-:W-:Y:S05]  /*4c40*/  BSYNC B1 ;  /* 0x0000000000017941 */ /* 0x000fea0003800000 */
.L_x_155:
[----:B0----5:R-:W-:Y:S01]  /*4c50*/  IMAD.U32 R2, R19, 0x10000, RZ ;  /* 0x0001000013027824 */ /* 0x021fe200078e00ff */
[----:B------:R-:W-:Y:S01]  /*4c60*/  ISETP.GT.AND P0, PT, R0, 0x8, P0 ;  /* 0x000000080000780c */ /* 0x000fe20000704270 */
[----:B------:R-:W-:Y:S02]  /*4c70*/  BSSY B1, `(.L_x_157) ;  /* 0x000000a000017945 */ /* 0x000fe40003800000 */
[----:B------:R-:W-:Y:S01]  /*4c80*/  FMUL R3, R2, R89 ;  /* 0x0000005902037220 */ /* 0x000fe20000400000 */
[----:B------:R-:W-:-:S03]  /*4c90*/  @P1 IMAD.MOV.U32 R2, RZ, RZ, R10 ;  /* 0x000000ffff021224 */ /* 0x000fc600078e000a */
[----:B------:R-:W-:-:S05]  /*4ca0*/  FFMA R3, R86, R88, R3 ;  /* 0x0000005856037223 */ /* 0x000fca0000000003 */
[----:B------:R-:W-:-:S04]  /*4cb0*/  F2FP.BF16.F32.PACK_AB R3, RZ, R3 ;  /* 0x00000003ff03723e */ /* 0x000fc800000010ff */
[----:B----4-:R-:W-:Y:S01]  /*4cc0*/  PRMT R4, R3, 0x7610, R4 ;  /* 0x0000761003047816 */ /* 0x010fe20000000004 */
[----:B------:R-:W-:-:S05]  /*4cd0*/  @P1 IMAD.MOV.U32 R3, RZ, RZ, R11 ;  /* 0x000000ffff031224 */ /* 0x000fca00078e000b */
[----:B------:R0:W-:Y:S01]  /*4ce0*/  @P1 STG.E.U16 desc[UR36][R2.64+0xf0], R4 ;  /* 0x0000f00402001986 */ /* 0x0001e2000c101524 */
[----:B------:R-:W-:Y:S05]  /*4cf0*/  @!P0 BRA `(.L_x_158) ;  /* 0x0000000000048947 */ /* 0x000fea0003800000 */
[----:B------:R4:W5:Y:S02]  /*4d00*/  LDG.E.LTC128B.U16 R19, desc[UR36][R6.64+0xf2] ;  /* 0x0000f22406137981 */ /* 0x000964000c1e1520 */
.L_x_158:
[----:B------:R-:W-:Y:S05]  /*4d10*/  BSYNC B1 ;  /* 0x0000000000017941 */ /* 0x000fea0003800000 */
.L_x_157:
[----:B------:R-:W-:Y:S05]  /*4d20*/  @!P0 BRA `(.L_x_159) ;  /* 0x0000001000e88947 */ /* 0x000fea0003800000 */
[----:B-----5:R-:W-:-:S04]  /*4d30*/  IMAD.U32 R0, R19, 0x10000, RZ ;  /* 0x0001000013007824 */ /* 0x020fc800078e00ff */
[----:B------:R-:W-:-:S04]  /*4d40*/  FMUL R0, R0, R89 ;  /* 0x0000005900007220 */ /* 0x000fc80000400000 */
[----:B------:R-:W-:-:S05]  /*4d50*/  FFMA R0, R87, R88, R0 ;  /* 0x0000005857007223 */ /* 0x000fca0000000000 */
[----:B------:R-:W-:-:S05]  /*4d60*/  F2FP.BF16.F32.PACK_AB R0, RZ, R0 ;  /* 0x00000000ff00723e */ /* 0x000fca00000010ff */
[----:B------:R0:W-:Y:S01]  /*4d70*/  STG.E.U16 desc[UR36][R10.64+0xf2], R0 ;  /* 0x0000f2000a007986 */ /* 0x0001e2000c101524 */
[----:B------:R-:W-:Y:S05]  /*4d80*/  BRA `(.L_x_159) ;  /* 0x0000001000d07947 */ /* 0x000fea0003800000 */
.L_x_34:
[----:B------:R-:W-:Y:S01]  /*4d90*/  ISETP.GT.AND P0, PT, R3, 0x1, PT ;  /* 0x000000010300780c */ /* 0x000fe20003f04270 */
[----:B------:R-:W-:Y:S01]  /*4da0*/  ULDC.64 UR4, c[0x0][0x5c0] ;  /* 0x0001700000047ab9 */ /* 0x000fe20000000a00 */
[-C--:B------:R-:W-:Y:S01]  /*4db0*/  FMUL R24, R24, R88.reuse ;  /* 0x0000005818187220 */ /* 0x080fe20000400000 */
[-C--:B------:R-:W-:Y:S01]  /*4dc0*/  FMUL R25, R25, R88.reuse ;  /* 0x0000005819197220 */ /* 0x080fe20000400000 */
[----:B------:R-:W-:Y:S01]  /*4dd0*/  ISETP.GT.AND P3, PT, R0, RZ, P0 ;  /* 0x000000ff0000720c */ /* 0x000fe20000764270 */
[-C--:B------:R-:W-:Y:S01]  /*4de0*/  FMUL R26, R26, R88.reuse ;  /* 0x000000581a1a7220 */ /* 0x080fe20000400000 */
[----:B------:R-:W-:Y:S01]  /*4df0*/  LEA R4, P4, R104, UR4, 0x1 ;  /* 0x0000000468047c11 */ /* 0x000fe2000f8808ff */
[----:B------:R-:W-:Y:S01]  /*4e00*/  FMUL R27, R27, R88 ;  /* 0x000000581b1b7220 */ /* 0x000fe20000400000 */
[----:B------:R-:W-:Y:S01]  /*4e10*/  F2FP.BF16.F32.PACK_AB R24, RZ, R24 ;  /* 0x00000018ff18723e */ /* 0x000fe200000010ff */
[-C--:B------:R-:W-:Y:S01]  /*4e20*/  FMUL R28, R28, R88.reuse ;  /* 0x000000581c1c7220 */ /* 0x080fe20000400000 */
[----:B------:R-:W-:Y:S01]  /*4e30*/  LEA.HI.X R5, R104, UR5, R9, 0x1, P4 ;  /* 0x0000000568057c11 */ /* 0x000fe2000a0f0c09 */
[-C--:B------:R-:W-:Y:S01]  /*4e40*/  FMUL R29, R29, R88.reuse ;  /* 0x000000581d1d7220 */ /* 0x080fe20000400000 */
[----:B------:R-:W-:Y:S01]  /*4e50*/  F2FP.BF16.F32.PACK_AB R25, RZ, R25 ;  /* 0x00000019ff19723e */ /* 0x000fe200000010ff */
[-C--:B------:R-:W-:Y:S01]  /*4e60*/  FMUL R30, R30, R88.reuse ;  /* 0x000000581e1e7220 */ /* 0x080fe20000400000 */
[----:B------:R-:W-:Y:S01]  /*4e70*/  SHF.L.U64.HI R7, R6, 0x4, R7 ;  /* 0x0000000406077819 */ /* 0x000fe20000010207 */
[----:B------:R-:W-:Y:S01]  /*4e80*/  @P1 STG.E.U16 desc[UR36][R4.64], R24 ;  /* 0x0000001804001986 */ /* 0x000fe2000c101524 */
[----:B------:R-:W-:Y:S01]  /*4e90*/  ISETP.GT.AND P1, PT, R3, 0x8, PT ;  /* 0x000000080300780c */ /* 0x000fe20003f24270 */
[----:B------:R-:W-:Y:S01]  /*4ea0*/  FMUL R31, R31, R88 ;  /* 0x000000581f1f7220 */ /* 0x000fe20000400000 */
[----:B------:R-:W-:Y:S01]  /*4eb0*/  ISETP.GT.AND P4, PT, R0, 0x8, P0 ;  /* 0x000000080000780c */ /* 0x000fe20000784270 */
[----:B------:R-:W-:Y:S01]  /*4ec0*/  @P3 STG.E.U16 desc[UR36][R4.64+0x2], R25 ;  /* 0x0000021904003986 */ /* 0x000fe2000c101524 */
[----:B------:R-:W-:Y:S01]  /*4ed0*/  LEA R6, P3, R6, R4, 0x4 ;  /* 0x0000000406067211 */ /* 0x000fe200078620ff */
[-C--:B------:R-:W-:Y:S01]  /*4ee0*/  FMUL R32, R32, R88.reuse ;  /* 0x0000005820207220 */ /* 0x080fe20000400000 */
[C---:B------:R-:W-:Y:S01]  /*4ef0*/  ISETP.GT.AND P2, PT, R0.reuse, 0x8, P2 ;  /* 0x000000080000780c */ /* 0x040fe20001744270 */
[-C--:B------:R-:W-:Y:S01]  /*4f00*/  FMUL R33, R33, R88.reuse ;  /* 0x0000005821217220 */ /* 0x080fe20000400000 */
[----:B------:R-:W-:Y:S01]  /*4f10*/  ISETP.GT.AND P0, PT, R3, 0x9, PT ;  /* 0x000000090300780c */ /* 0x000fe20003f04270 */
[----:B------:R-:W-:Y:S01]  /*4f20*/  IMAD.X R7, R7, 0x1, R5, P3 ;  /* 0x0000000107077824 */ /* 0x000fe200018e0605 */
[----:B------:R-:W-:Y:S01]  /*4f30*/  ISETP.GT.AND P5, PT, R0, RZ, P1 ;  /* 0x000000ff0000720c */ /* 0x000fe20000fa4270 */
[-C--:B------:R-:W-:Y:S01]  /*4f40*/  FMUL R34, R34, R88.reuse ;  /* 0x0000005822227220 */ /* 0x080fe20000400000 */
[----:B------:R-:W-:Y:S01]  /*4f50*/  ISETP.GT.AND P3, PT, R0, RZ, P0 ;  /* 0x000000ff0000720c */ /* 0x000fe20000764270 */
[----:B------:R-:W-:Y:S01]  /*4f60*/  FMUL R35, R35, R88 ;  /* 0x0000005823237220 */ /* 0x000fe20000400000 */
[----:B------:R-:W-:Y:S01]  /*4f70*/  F2FP.BF16.F32.PACK_AB R26, RZ, R26 ;  /* 0x0000001aff1a723e */ /* 0x000fe200000010ff */
[-C--:B------:R-:W-:Y:S01]  /*4f80*/  FMUL R36, R36, R88.reuse ;  /* 0x0000005824247220 */ /* 0x080fe20000400000 */
[----:B------:R-:W-:Y:S01]  /*4f90*/  F2FP.BF16.F32.PACK_AB R27, RZ, R27 ;  /* 0x0000001bff1b723e */ /* 0x000fe200000010ff */
[----:B------:R-:W-:Y:S01]  /*4fa0*/  FMUL R37, R37, R88 ;  /* 0x0000005825257220 */ /* 0x000fe20000400000 */
[----:B------:R-:W-:Y:S01]  /*4fb0*/  F2FP.BF16.F32.PACK_AB R28, RZ, R28 ;  /* 0x0000001cff1c723e */ /* 0x000fe200000010ff */
[----:B------:R-:W-:Y:S01]  /*4fc0*/  @P2 STG.E.U16 desc[UR36][R6.64], R26 ;  /* 0x0000001a06002986 */ /* 0x000fe2000c101524 */
[----:B------:R-:W-:Y:S01]  /*4fd0*/  F2FP.BF16.F32.PACK_AB R29, RZ, R29 ;  /* 0x0000001dff1d723e */ /* 0x000fe200000010ff */
[-C--:B------:R-:W-:Y:S01]  /*4fe0*/  FMUL R38, R38, R88.reuse ;  /* 0x0000005826267220 */ /* 0x080fe20000400000 */
[C---:B------:R-:W-:Y:S01]  /*4ff0*/  ISETP.GT.AND P2, PT, R0.reuse, 0x8, P1 ;  /* 0x000000080000780c */ /* 0x040fe20000f44270 */
[----:B------:R-:W-:Y:S01]  /*5000*/  @P4 STG.E.U16 desc[UR36][R6.64+0x2], R27 ;  /* 0x0000021b06004986 */ /* 0x000fe2000c101524 */
[----:B------:R-:W-:Y:S01]  /*5010*/  ISETP.GT.AND P1, PT, R3, 0x10, PT ;  /* 0x000000100300780c */ /* 0x000fe20003f24270 */
[----:B------:R-:W-:Y:S01]  /*5020*/  FMUL R39, R39, R88 ;  /* 0x0000005827277220 */ /* 0x000fe20000400000 */
[----:B------:R-:W-:Y:S01]  /*5030*/  F2FP.BF16.F32.PACK_AB R30, RZ, R30 ;  /* 0x0000001eff1e723e */ /* 0x000fe200000010ff */
[----:B------:R-:W-:Y:S01]  /*5040*/  @P5 STG.E.U16 desc[UR36][R4.64+0x10], R28 ;  /* 0x0000101c04005986 */ /* 0x000fe2000c101524 */
[----:B------:R-:W-:Y:S01]  /*5050*/  ISETP.GT.AND P4, PT, R0, RZ, P1 ;  /* 0x000000ff0000720c */ /* 0x000fe20000f84270 */
[-C--:B------:R-:W-:Y:S01]  /*5060*/  FMUL R40, R40, R88.reuse ;  /* 0x0000005828287220 */ /* 0x080fe20000400000 */
[----:B------:R-:W-:Y:S01]  /*5070*/  F2FP.BF16.F32.PACK_AB R31, RZ, R31 ;  /* 0x0000001fff1f723e */ /* 0x000fe200000010ff */
[----:B------:R-:W-:Y:S01]  /*5080*/  @P3 STG.E.U16 desc[UR36][R4.64+0x12], R29 ;  /* 0x0000121d04003986 */ /* 0x000fe2000c101524 */
[----:B------:R-:W-:Y:S01]  /*5090*/  ISETP.GT.AND P3, PT, R0, 0x8, P0 ;  /* 0x000000080000780c */ /* 0x000fe20000764270 */
[----:B------:R-:W-:Y:S01]  /*50a0*/  FMUL R41, R41, R88 ;  /* 0x0000005829297220 */ /* 0x000fe20000400000 */
[----:B------:R-:W-:Y:S01]  /*50b0*/  ISETP.GT.AND P0, PT, R3, 0x11, PT ;  /* 0x000000110300780c */ /* 0x000fe20003f04270 */
[----:B------:R-:W-:Y:S01]  /*50c0*/  @P2 STG.E.U16 desc[UR36][R6.64+0x10], R30 ;  /* 0x0000101e06002986 */ /* 0x000fe2000c101524 */
[----:B------:R-:W-:Y:S01]  /*50d0*/  F2FP.BF16.F32.PACK_AB R32, RZ, R32 ;  /* 0x00000020ff20723e */ /* 0x000fe200000010ff */
[-C--:B------:R-:W-:Y:S01]  /*50e0*/  FMUL R42, R42, R88.reuse ;  /* 0x000000582a2a7220 */ /* 0x080fe20000400000 */
[C---:B------:R-:W-:Y:S01]  /*50f0*/  ISETP.GT.AND P5, PT, R0.reuse, RZ, P0 ;  /* 0x000000ff0000720c */ /* 0x040fe200007a4270 */
[-C--:B------:R-:W-:Y:S01]  /*5100*/  FMUL R43, R43, R88.reuse ;  /* 0x000000582b2b7220 */ /* 0x080fe20000400000 */
[----:B------:R-:W-:Y:S01]  /*5110*/  ISETP.GT.AND P2, PT, R0, 0x8, P1 ;  /* 0x000000080000780c */ /* 0x000fe20000f44270 */
[-C--:B------:R-:W-:Y:S01]  /*5120*/  FMUL R44, R44, R88.reuse ;  /* 0x000000582c2c7220 */ /* 0x080fe20000400000 */
[----:B------:R-:W-:Y:S01]  /*5130*/  ISETP.GT.AND P1, PT, R3, 0x18, PT ;  /* 0x000000180300780c */ /* 0x000fe20003f24270 */
[-C--:B------:R-:W-:Y:S01]  /*5140*/  FMUL R45, R45, R88.reuse ;  /* 0x000000582d2d7220 */ /* 0x080fe20000400000 */
[----:B------:R-:W-:Y:S01]  /*5150*/  F2FP.BF16.F32.PACK_AB R33, RZ, R33 ;  /* 0x00000021ff21723e */ /* 0x000fe200000010ff */
[----:B------:R-:W-:Y:S01]  /*5160*/  @P3 STG.E.U16 desc[UR36][R6.64+0x12], R31 ;  /* 0x0000121f06003986 */ /* 0x000fe2000c101524 */
[----:B------:R-:W-:Y:S01]  /*5170*/  ISETP.GT.AND P3, PT, R0, 0x8, P0 ;  /* 0x000000080000780c */ /* 0x000fe20000764270 */
[-C--:B------:R-:W-:Y:S01]  /*5180*/  FMUL R46, R46, R88.reuse ;  /* 0x000000582e2e7220 */ /* 0x080fe20000400000 */
[----:B------:R-:W-:Y:S01]  /*5190*/  ISETP.GT.AND P0, PT, R3, 0x19, PT ;  /* 0x000000190300780c */ /* 0x000fe20003f04270 */
[----:B------:R-:W-:Y:S01]  /*51a0*/  @P4 STG.E.U16 desc[UR36][R4.64+0x20], R32 ;  /* 0x0000202004004986 */ /* 0x000fe2000c101524 */
[C---:B------:R-:W-:Y:S01]  /*51b0*/  ISETP.GT.AND P4, PT, R0.reuse, RZ, P1 ;  /* 0x000000ff0000720c */ /* 0x040fe20000f84270 */
[----:B------:R-:W-:Y:S01]  /*51c0*/  FMUL R47, R47, R88 ;  /* 0x000000582f2f7220 */ /* 0x000fe20000400000 */
[----:B------:R-:W-:Y:S01]  /*51d0*/  F2FP.BF16.F32.PACK_AB R34, RZ, R34 ;  /* 0x00000022ff22723e */ /* 0x000fe200000010ff */
[----:B------:R-:W-:Y:S01]  /*51e0*/  @P5 STG.E.U16 desc[UR36][R4.64+0x22], R33 ;  /* 0x0000222104005986 */ /* 0x000fe2000c101524 */
[----:B------:R-:W-:Y:S01]  /*51f0*/  ISETP.GT.AND P5, PT, R0, RZ, P0 ;  /* 0x000000ff0000720c */ /* 0x000fe200007a4270 */
[----:B------:R-:W-:Y:S01]  /*5200*/  FMUL R48, R48, R88 ;  /* 0x0000005830307220 */ /* 0x000fe20000400000 */
[----:B------:R-:W-:Y:S01]  /*5210*/  F2FP.BF16.F32.PACK_AB R35, RZ, R35 ;  /* 0x00000023ff23723e */ /* 0x000fe200000010ff */
[----:B------:R-:W-:Y:S01]  /*5220*/  @P2 STG.E.U16 desc[UR36][R6.64+0x20], R34 ;  /* 0x0000202206002986 */ /* 0x000fe2000c101524 */
[----:B------:R-:W-:Y:S01]  /*5230*/  F2FP.BF16.F32.PACK_AB R36, RZ, R36 ;  /* 0x00000024ff24723e */ /* 0x000fe200000010ff */
[-C--:B------:R-:W-:Y:S01]  /*5240*/  FMUL R49, R49, R88.reuse ;  /* 0x0000005831317220 */ /* 0x080fe20000400000 */
[----:B------:R-:W-:Y:S01]  /*5250*/  ISETP.GT.AND P2, PT, R0, 0x8, P1 ;  /* 0x000000080000780c */ /* 0x000fe20000f44270 */
[----:B------:R-:W-:Y:S01]  /*5260*/  @P3 STG.E.U16 desc[UR36][R6.64+0x22], R35 ;  /* 0x0000222306003986 */ /* 0x000fe2000c101524 */
[----:B------:R-:W-:Y:S01]  /*5270*/  ISETP.GT.AND P1, PT, R3, 0x20, PT ;  /* 0x000000200300780c */ /* 0x000fe20003f24270 */
[-C--:B------:R-:W-:Y:S01]  /*5280*/  FMUL R50, R50, R88.reuse ;  /* 0x0000005832327220 */ /* 0x080fe20000400000 */
[----:B------:R-:W-:Y:S01]  /*5290*/  F2FP.BF16.F32.PACK_AB R37, RZ, R37 ;  /* 0x00000025ff25723e */ /* 0x000fe200000010ff */
[----:B------:R-:W-:Y:S01]  /*52a0*/  @P4 STG.E.U16 desc[UR36][R4.64+0x30], R36 ;  /* 0x0000302404004986 */ /* 0x000fe2000c101524 */
[C---:B------:R-:W-:Y:S01]  /*52b0*/  ISETP.GT.AND P3, PT, R0.reuse, 0x8, P0 ;  /* 0x000000080000780c */ /* 0x040fe20000764270 */
[-C--:B------:R-:W-:Y:S01]  /*52c0*/  FMUL R51, R51, R88.reuse ;  /* 0x0000005833337220 */ /* 0x080fe20000400000 */
[----:B------:R-:W-:Y:S01]  /*52d0*/  ISETP.GT.AND P0, PT, R3, 0x21, PT ;  /* 0x000000210300780c */ /* 0x000fe20003f04270 */
[----:B------:R-:W-:Y:S01]  /*52e0*/  @P5 STG.E.U16 desc[UR36][R4.64+0x32], R37 ;  /* 0x0000322504005986 */ /* 0x000fe2000c101524 */
[----:B------:R-:W-:Y:S01]  /*52f0*/  ISETP.GT.AND P4, PT, R0, RZ, P1 ;  /* 0x000000ff0000720c */ /* 0x000fe20000f84270 */
[----:B------:R-:W-:Y:S01]  /*5300*/  FMUL R52, R52, R88 ;  /* 0x0000005834347220 */ /* 0x000fe20000400000 */
[----:B------:R-:W-:Y:S01]  /*5310*/  F2FP.BF16.F32.PACK_AB R38, RZ, R38 ;  /* 0x00000026ff26723e */ /* 0x000fe200000010ff */
[-C--:B------:R-:W-:Y:S01]  /*5320*/  FMUL R53, R53, R88.reuse ;  /* 0x0000005835357220 */ /* 0x080fe20000400000 */
        /* <DEDUP_REMOVED lines=113> */
[----:B------:R-:W-:Y:S01]  /*5a40*/  FMUL R87, R87, R88 ;  /* 0x0000005857577220 */ /* 0x000fe20000400000 */
[----:B------:R-:W-:Y:S01]  /*5a50*/  ISETP.GT.AND P0, PT, R3, 0x51, PT ;  /* 0x000000510300780c */ /* 0x000fe20003f04270 */
[----:B------:R-:W-:Y:S01]  /*5a60*/  @P5 STG.E.U16 desc[UR36][R4.64+0x92], R61 ;  /* 0x0000923d04005986 */ /* 0x000fe2000c101524 */
[----:B------:R-:W-:-:S02]  /*5a70*/  ISETP.GT.AND P4, PT, R0, RZ, P1 ;  /* 0x000000ff0000720c */ /* 0x000fc40000f84270 */
[----:B------:R-:W-:Y:S02]  /*5a80*/  F2FP.BF16.F32.PACK_AB R62, RZ, R62 ;  /* 0x0000003eff3e723e */ /* 0x000fe400000010ff */
[C---:B------:R-:W-:Y:S02]  /*5a90*/  ISETP.GT.AND P5, PT, R0.reuse, RZ, P0 ;  /* 0x000000ff0000720c */ /* 0x040fe400007a4270 */
[----:B------:R-:W-:Y:S01]  /*5aa0*/  F2FP.BF16.F32.PACK_AB R63, RZ, R63 ;  /* 0x0000003fff3f723e */ /* 0x000fe200000010ff */
[----:B------:R-:W-:Y:S01]  /*5ab0*/  @P2 STG.E.U16 desc[UR36][R6.64+0x90], R62 ;  /* 0x0000903e06002986 */ /* 0x000fe2000c101524 */
[----:B------:R-:W-:Y:S02]  /*5ac0*/  F2FP.BF16.F32.PACK_AB R64, RZ, R64 ;  /* 0x00000040ff40723e */ /* 0x000fe400000010ff */
[----:B------:R-:W-:Y:S01]  /*5ad0*/  ISETP.GT.AND P2, PT, R0, 0x8, P1 ;  /* 0x000000080000780c */ /* 0x000fe20000f44270 */
[----:B------:R-:W-:Y:S01]  /*5ae0*/  @P3 STG.E.U16 desc[UR36][R6.64+0x92], R63 ;  /* 0x0000923f06003986 */ /* 0x000fe2000c101524 */
[----:B------:R-:W-:-:S02]  /*5af0*/  ISETP.GT.AND P1, PT, R3, 0x58, PT ;  /* 0x000000580300780c */ /* 0x000fc40003f24270 */
[----:B------:R-:W-:Y:S01]  /*5b00*/  F2FP.BF16.F32.PACK_AB R65, RZ, R65 ;  /* 0x00000041ff41723e */ /* 0x000fe200000010ff */
[----:B------:R-:W-:Y:S01]  /*5b10*/  @P4 STG.E.U16 desc[UR36][R4.64+0xa0], R64 ;  /* 0x0000a04004004986 */ /* 0x000fe2000c101524 */
[C---:B------:R-:W-:Y:S02]  /*5b20*/  ISETP.GT.AND P3, PT, R0.reuse, 0x8, P0 ;  /* 0x000000080000780c */ /* 0x040fe40000764270 */
[----:B------:R-:W-:Y:S01]  /*5b30*/  ISETP.GT.AND P0, PT, R3, 0x59, PT ;  /* 0x000000590300780c */ /* 0x000fe20003f04270 */
[----:B------:R-:W-:Y:S01]  /*5b40*/  @P5 STG.E.U16 desc[UR36][R4.64+0xa2], R65 ;  /* 0x0000a24104005986 */ /* 0x000fe2000c101524 */
[C---:B------:R-:W-:Y:S02]  /*5b50*/  ISETP.GT.AND P4, PT, R0.reuse, RZ, P1 ;  /* 0x000000ff0000720c */ /* 0x040fe40000f84270 */
[----:B------:R-:W-:Y:S02]  /*5b60*/  F2FP.BF16.F32.PACK_AB R66, RZ, R66 ;  /* 0x00000042ff42723e */ /* 0x000fe400000010ff */
[----:B------:R-:W-:-:S02]  /*5b70*/  ISETP.GT.AND P5, PT, R0, RZ, P0 ;  /* 0x000000ff0000720c */ /* 0x000fc400007a4270 */
[----:B------:R-:W-:Y:S01]  /*5b80*/  F2FP.BF16.F32.PACK_AB R67, RZ, R67 ;  /* 0x00000043ff43723e */ /* 0x000fe200000010ff */
[----:B------:R-:W-:Y:S01]  /*5b90*/  @P2 STG.E.U16 desc[UR36][R6.64+0xa0], R66 ;  /* 0x0000a04206002986 */ /* 0x000fe2000c101524 */
[----:B------:R-:W-:Y:S02]  /*5ba0*/  F2FP.BF16.F32.PACK_AB R68, RZ, R68 ;  /* 0x00000044ff44723e */ /* 0x000fe400000010ff */
[C---:B------:R-:W-:Y:S01]  /*5bb0*/  ISETP.GT.AND P2, PT, R0.reuse, 0x8, P1 ;  /* 0x000000080000780c */ /* 0x040fe20000f44270 */
[----:B------:R-:W-:Y:S01]  /*5bc0*/  @P3 STG.E.U16 desc[UR36][R6.64+0xa2], R67 ;  /* 0x0000a24306003986 */ /* 0x000fe2000c101524 */
[----:B------:R-:W-:Y:S02]  /*5bd0*/  ISETP.GT.AND P1, PT, R3, 0x60, PT ;  /* 0x000000600300780c */ /* 0x000fe40003f24270 */
[----:B------:R-:W-:Y:S01]  /*5be0*/  F2FP.BF16.F32.PACK_AB R69, RZ, R69 ;  /* 0x00000045ff45723e */ /* 0x000fe200000010ff */
[----:B------:R-:W-:Y:S01]  /*5bf0*/  @P4 STG.E.U16 desc[UR36][R4.64+0xb0], R68 ;  /* 0x0000b04404004986 */ /* 0x000fe2000c101524 */
[----:B------:R-:W-:-:S02]  /*5c00*/  ISETP.GT.AND P3, PT, R0, 0x8, P0 ;  /* 0x000000080000780c */ /* 0x000fc40000764270 */
[----:B------:R-:W-:Y:S01]  /*5c10*/  ISETP.GT.AND P0, PT, R3, 0x61, PT ;  /* 0x000000610300780c */ /* 0x000fe20003f04270 */
[----:B------:R-:W-:Y:S01]  /*5c20*/  @P5 STG.E.U16 desc[UR36][R4.64+0xb2], R69 ;  /* 0x0000b24504005986 */ /* 0x000fe2000c101524 */
[C---:B------:R-:W-:Y:S02]  /*5c30*/  ISETP.GT.AND P4, PT, R0.reuse, RZ, P1 ;  /* 0x000000ff0000720c */ /* 0x040fe40000f84270 */
[----:B------:R-:W-:Y:S02]  /*5c40*/  ISETP.GT.AND P5, PT, R0, RZ, P0 ;  /* 0x000000ff0000720c */ /* 0x000fe400007a4270 */
[----:B------:R-:W-:Y:S02]  /*5c50*/  F2FP.BF16.F32.PACK_AB R70, RZ, R70 ;  /* 0x00000046ff46723e */ /* 0x000fe400000010ff */
[----:B------:R-:W-:Y:S02]  /*5c60*/  F2FP.BF16.F32.PACK_AB R71, RZ, R71 ;  /* 0x00000047ff47723e */ /* 0x000fe400000010ff */
[----:B------:R-:W-:Y:S01]  /*5c70*/  F2FP.BF16.F32.PACK_AB R72, RZ, R72 ;  /* 0x00000048ff48723e */ /* 0x000fe200000010ff */
[----:B------:R-:W-:Y:S01]  /*5c80*/  @P2 STG.E.U16 desc[UR36][R6.64+0xb0], R70 ;  /* 0x0000b04606002986 */ /* 0x000fe2000c101524 */
[----:B------:R-:W-:-:S02]  /*5c90*/  F2FP.BF16.F32.PACK_AB R73, RZ, R73 ;  /* 0x00000049ff49723e */ /* 0x000fc400000010ff */
[C---:B------:R-:W-:Y:S01]  /*5ca0*/  ISETP.GT.AND P1, PT, R0.reuse, 0x8, P1 ;  /* 0x000000080000780c */ /* 0x040fe20000f24270 */
[----:B------:R-:W-:Y:S01]  /*5cb0*/  @P3 STG.E.U16 desc[UR36][R6.64+0xb2], R71 ;  /* 0x0000b24706003986 */ /* 0x000fe2000c101524 */
[C---:B------:R-:W-:Y:S02]  /*5cc0*/  ISETP.GT.AND P2, PT, R0.reuse, 0x8, P0 ;  /* 0x000000080000780c */ /* 0x040fe40000744270 */
[C---:B------:R-:W-:Y:S01]  /*5cd0*/  ISETP.GT.AND P0, PT, R3.reuse, 0x69, PT ;  /* 0x000000690300780c */ /* 0x040fe20003f04270 */
[----:B------:R-:W-:Y:S01]  /*5ce0*/  @P4 STG.E.U16 desc[UR36][R4.64+0xc0], R72 ;  /* 0x0000c04804004986 */ /* 0x000fe2000c101524 */
[----:B------:R-:W-:Y:S02]  /*5cf0*/  ISETP.GT.AND P4, PT, R3, 0x68, PT ;  /* 0x000000680300780c */ /* 0x000fe40003f84270 */
[----:B------:R-:W-:Y:S01]  /*5d00*/  F2FP.BF16.F32.PACK_AB R74, RZ, R74 ;  /* 0x0000004aff4a723e */ /* 0x000fe200000010ff */
[----:B------:R-:W-:Y:S01]  /*5d10*/  @P5 STG.E.U16 desc[UR36][R4.64+0xc2], R73 ;  /* 0x0000c24904005986 */ /* 0x000fe2000c101524 */
[----:B------:R-:W-:-:S02]  /*5d20*/  ISETP.GT.AND P5, PT, R0, RZ, P4 ;  /* 0x000000ff0000720c */ /* 0x000fc400027a4270 */
[C---:B------:R-:W-:Y:S01]  /*5d30*/  ISETP.GT.AND P3, PT, R0.reuse, RZ, P0 ;  /* 0x000000ff0000720c */ /* 0x040fe20000764270 */
[----:B------:R-:W-:Y:S01]  /*5d40*/  @P1 STG.E.U16 desc[UR36][R6.64+0xc0], R74 ;  /* 0x0000c04a06001986 */ /* 0x000fe2000c101524 */
[----:B------:R-:W-:Y:S02]  /*5d50*/  F2FP.BF16.F32.PACK_AB R75, RZ, R75 ;  /* 0x0000004bff4b723e */ /* 0x000fe400000010ff */
[----:B------:R-:W-:Y:S02]  /*5d60*/  F2FP.BF16.F32.PACK_AB R76, RZ, R76 ;  /* 0x0000004cff4c723e */ /* 0x000fe400000010ff */
[C---:B------:R-:W-:Y:S01]  /*5d70*/  ISETP.GT.AND P4, PT, R0.reuse, 0x8, P4 ;  /* 0x000000080000780c */ /* 0x040fe20002784270 */
[----:B------:R-:W-:Y:S01]  /*5d80*/  @P2 STG.E.U16 desc[UR36][R6.64+0xc2], R75 ;  /* 0x0000c24b06002986 */ /* 0x000fe2000c101524 */
[----:B------:R-:W-:Y:S02]  /*5d90*/  F2FP.BF16.F32.PACK_AB R77, RZ, R77 ;  /* 0x0000004dff4d723e */ /* 0x000fe400000010ff */
[----:B------:R-:W-:Y:S01]  /*5da0*/  ISETP.GT.AND P2, PT, R3, 0x71, PT ;  /* 0x000000710300780c */ /* 0x000fe20003f44270 */
[----:B------:R-:W-:Y:S01]  /*5db0*/  @P5 STG.E.U16 desc[UR36][R4.64+0xd0], R76 ;  /* 0x0000d04c04005986 */ /* 0x000fe2000c101524 */
[----:B------:R-:W-:-:S02]  /*5dc0*/  ISETP.GT.AND P5, PT, R0, 0x8, P0 ;  /* 0x000000080000780c */ /* 0x000fc400007a4270 */
[C---:B------:R-:W-:Y:S01]  /*5dd0*/  ISETP.GT.AND P1, PT, R3.reuse, 0x78, PT ;  /* 0x000000780300780c */ /* 0x040fe20003f24270 */
[----:B------:R-:W-:Y:S01]  /*5de0*/  @P3 STG.E.U16 desc[UR36][R4.64+0xd2], R77 ;  /* 0x0000d24d04003986 */ /* 0x000fe2000c101524 */
[C---:B------:R-:W-:Y:S02]  /*5df0*/  ISETP.GT.AND P3, PT, R3.reuse, 0x70, PT ;  /* 0x000000700300780c */ /* 0x040fe40003f64270 */
[----:B------:R-:W-:Y:S01]  /*5e00*/  ISETP.GT.AND P0, PT, R3, 0x79, PT ;  /* 0x000000790300780c */ /* 0x000fe20003f04270 */
[----:B------:R-:W-:Y:S01]  /*5e10*/  @P4 IMAD.MOV.U32 R2, RZ, RZ, R6 ;  /* 0x000000ffff024224 */ /* 0x000fe200078e0006 */
[----:B------:R-:W-:Y:S01]  /*5e20*/  F2FP.BF16.F32.PACK_AB R78, RZ, R78 ;  /* 0x0000004eff4e723e */ /* 0x000fe200000010ff */
[----:B------:R-:W-:Y:S01]  /*5e30*/  @P4 IMAD.MOV.U32 R3, RZ, RZ, R7 ;  /* 0x000000ffff034224 */ /* 0x000fe200078e0007 */
[----:B------:R-:W-:Y:S02]  /*5e40*/  F2FP.BF16.F32.PACK_AB R79, RZ, R79 ;  /* 0x0000004fff4f723e */ /* 0x000fe400000010ff */
[----:B------:R-:W-:-:S02]  /*5e50*/  F2FP.BF16.F32.PACK_AB R80, RZ, R80 ;  /* 0x00000050ff50723e */ /* 0x000fc400000010ff */
[----:B------:R0:W-:Y:S01]  /*5e60*/  @P4 STG.E.U16 desc[UR36][R2.64+0xd0], R78 ;  /* 0x0000d04e02004986 */ /* 0x0001e2000c101524 */
[C---:B------:R-:W-:Y:S02]  /*5e70*/  ISETP.GT.AND P4, PT, R0.reuse, RZ, P2 ;  /* 0x000000ff0000720c */ /* 0x040fe40001784270 */
[----:B------:R-:W-:Y:S02]  /*5e80*/  F2FP.BF16.F32.PACK_AB R81, RZ, R81 ;  /* 0x00000051ff51723e */ /* 0x000fe400000010ff */
[----:B------:R-:W-:Y:S02]  /*5e90*/  ISETP.GT.AND P2, PT, R0, 0x8, P2 ;  /* 0x000000080000780c */ /* 0x000fe40001744270 */
[----:B------:R-:W-:Y:S02]  /*5ea0*/  F2FP.BF16.F32.PACK_AB R82, RZ, R82 ;  /* 0x00000052ff52723e */ /* 0x000fe400000010ff */
[----:B------:R-:W-:Y:S02]  /*5eb0*/  F2FP.BF16.F32.PACK_AB R83, RZ, R83 ;  /* 0x00000053ff53723e */ /* 0x000fe400000010ff */
[----:B------:R-:W-:Y:S01]  /*5ec0*/  F2FP.BF16.F32.PACK_AB R84, RZ, R84 ;  /* 0x00000054ff54723e */ /* 0x000fe200000010ff */
[----:B0-----:R-:W-:Y:S01]  /*5ed0*/  @P5 IMAD.MOV.U32 R2, RZ, RZ, R6 ;  /* 0x000000ffff025224 */ /* 0x001fe200078e0006 */
[----:B------:R-:W-:Y:S01]  /*5ee0*/  F2FP.BF16.F32.PACK_AB R85, RZ, R85 ;  /* 0x00000055ff55723e */ /* 0x000fe200000010ff */
[----:B------:R-:W-:Y:S01]  /*5ef0*/  @P5 IMAD.MOV.U32 R3, RZ, RZ, R7 ;  /* 0x000000ffff035224 */ /* 0x000fe200078e0007 */
[----:B------:R-:W-:-:S02]  /*5f00*/  F2FP.BF16.F32.PACK_AB R86, RZ, R86 ;  /* 0x00000056ff56723e */ /* 0x000fc400000010ff */
[----:B------:R-:W-:Y:S02]  /*5f10*/  F2FP.BF16.F32.PACK_AB R87, RZ, R87 ;  /* 0x00000057ff57723e */ /* 0x000fe400000010ff */
[----:B------:R0:W-:Y:S01]  /*5f20*/  @P5 STG.E.U16 desc[UR36][R2.64+0xd2], R79 ;  /* 0x0000d24f02005986 */ /* 0x0001e2000c101524 */
[C---:B------:R-:W-:Y:S02]  /*5f30*/  ISETP.GT.AND P5, PT, R0.reuse, RZ, P3 ;  /* 0x000000ff0000720c */ /* 0x040fe40001fa4270 */
[----:B------:R-:W-:-:S11]  /*5f40*/  ISETP.GT.AND P3, PT, R0, 0x8, P3 ;  /* 0x000000080000780c */ /* 0x000fd60001f64270 */
[----:B0-----:R-:W-:Y:S02]  /*5f50*/  @P5 IMAD.MOV.U32 R2, RZ, RZ, R4 ;  /* 0x000000ffff025224 */ /* 0x001fe400078e0004 */
[----:B------:R-:W-:-:S05]  /*5f60*/  @P5 IMAD.MOV.U32 R3, RZ, RZ, R5 ;  /* 0x000000ffff035224 */ /* 0x000fca00078e0005 */
[----:B------:R0:W-:Y:S01]  /*5f70*/  @P5 STG.E.U16 desc[UR36][R2.64+0xe0], R80 ;  /* 0x0000e05002005986 */ /* 0x0001e2000c101524 */
[C---:B------:R-:W-:Y:S02]  /*5f80*/  ISETP.GT.AND P5, PT, R0.reuse, RZ, P0 ;  /* 0x000000ff0000720c */ /* 0x040fe400007a4270 */
[----:B------:R-:W-:Y:S01]  /*5f90*/  ISETP.GT.AND P0, PT, R0, 0x8, P0 ;  /* 0x000000080000780c */ /* 0x000fe20000704270 */
[----:B0-----:R-:W-:Y:S02]  /*5fa0*/  @P4 IMAD.MOV.U32 R2, RZ, RZ, R4 ;  /* 0x000000ffff024224 */ /* 0x001fe400078e0004 */
[----:B------:R-:W-:-:S05]  /*5fb0*/  @P4 IMAD.MOV.U32 R3, RZ, RZ, R5 ;  /* 0x000000ffff034224 */ /* 0x000fca00078e0005 */
[----:B------:R0:W-:Y:S01]  /*5fc0*/  @P4 STG.E.U16 desc[UR36][R2.64+0xe2], R81 ;  /* 0x0000e25102004986 */ /* 0x0001e2000c101524 */
[C---:B------:R-:W-:Y:S02]  /*5fd0*/  ISETP.GT.AND P4, PT, R0.reuse, RZ, P1 ;  /* 0x000000ff0000720c */ /* 0x040fe40000f84270 */
[----:B------:R-:W-:Y:S01]  /*5fe0*/  ISETP.GT.AND P1, PT, R0, 0x8, P1 ;  /* 0x000000080000780c */ /* 0x000fe20000f24270 */
[----:B0-----:R-:W-:Y:S02]  /*5ff0*/  @P3 IMAD.MOV.U32 R2, RZ, RZ, R6 ;  /* 0x000000ffff023224 */ /* 0x001fe400078e0006 */
[----:B------:R-:W-:-:S05]  /*6000*/  @P3 IMAD.MOV.U32 R3, RZ, RZ, R7 ;  /* 0x000000ffff033224 */ /* 0x000fca00078e0007 */
[----:B------:R0:W-:Y:S02]  /*6010*/  @P3 STG.E.U16 desc[UR36][R2.64+0xe0], R82 ;  /* 0x0000e05202003986 */ /* 0x0001e4000c101524 */
[----:B0-----:R-:W-:Y:S02]  /*6020*/  @P2 IMAD.MOV.U32 R2, RZ, RZ, R6 ;  /* 0x000000ffff022224 */ /* 0x001fe400078e0006 */
[----:B------:R-:W-:-:S05]  /*6030*/  @P2 IMAD.MOV.U32 R3, RZ, RZ, R7 ;  /* 0x000000ffff032224 */ /* 0x000fca00078e0007 */
[----:B------:R0:W-:Y:S02]  /*6040*/  @P2 STG.E.U16 desc[UR36][R2.64+0xe2], R83 ;  /* 0x0000e25302002986 */ /* 0x0001e4000c101524 */
[----:B0-----:R-:W-:Y:S02]  /*6050*/  @P4 IMAD.MOV.U32 R2, RZ, RZ, R4 ;  /* 0x000000ffff024224 */ /* 0x001fe400078e0004 */
[----:B------:R-:W-:-:S05]  /*6060*/  @P4 IMAD.MOV.U32 R3, RZ, RZ, R5 ;  /* 0x000000ffff034224 */ /* 0x000fca00078e0005 */
[----:B------:R0:W-:Y:S04]  /*6070*/  @P4 STG.E.U16 desc[UR36][R2.64+0xf0], R84 ;  /* 0x0000f05402004986 */ /* 0x0001e8000c101524 */
[----:B------:R1:W-:Y:S01]  /*6080*/  @P5 STG.E.U16 desc[UR36][R4.64+0xf2], R85 ;  /* 0x0000f25504005986 */ /* 0x0003e2000c101524 */
[----:B0-----:R-:W-:Y:S02]  /*6090*/  @P1 IMAD.MOV.U32 R2, RZ, RZ, R6 ;  /* 0x000000ffff021224 */ /* 0x001fe400078e0006 */
[----:B------:R-:W-:-:S05]  /*60a0*/  @P1 IMAD.MOV.U32 R3, RZ, RZ, R7 ;  /* 0x000000ffff031224 */ /* 0x000fca00078e0007 */
[----:B------:R1:W-:Y:S04]  /*60b0*/  @P1 STG.E.U16 desc[UR36][R2.64+0xf0], R86 ;  /* 0x0000f05602001986 */ /* 0x0003e8000c101524 */
[----:B------:R1:W-:Y:S02]  /*60c0*/  @P0 STG.E.U16 desc[UR36][R6.64+0xf2], R87 ;  /* 0x0000f25706000986 */ /* 0x0003e4000c101524 */
.L_x_159:
[----:B------:R-:W-:Y:S05]  /*60d0*/  BSYNC B0 ;  /* 0x0000000000007941 */ /* 0x000fea0003800000 */
.L_x_33:
[----:B01----:R-:W2:Y:S01]  /*60e0*/  LDL.64 R2, [R1] ;  /* 0x0000000001027983 */ /* 0x003ea20000100a00 */
[----:B------:R-:W-:Y:S01]  /*60f0*/  ULDC.64 UR4, c[0x0][0x650] ;  /* 0x0001940000047ab9 */ /* 0x000fe20000000a00 */
[----:B------:R0:W-:Y:S01]  /*6100*/  SYNCS.ARRIVE.TRANS64.A1T0 RZ, [R96+UR47], RZ ;  /* 0x000000ff60ff79a7 */ /* 0x0001e2000810002f */
[----:B------:R-:W-:Y:S01]  /*6110*/  PRMT R0, RZ, 0x7610, R0 ;  /* 0x00007610ff007816 */ /* 0x000fe20000000000 */
[----:B-----5:R-:W-:Y:S02]  /*6120*/  IMAD.MOV.U32 R19, RZ, RZ, -0x1 ;  /* 0xffffffffff137424 */ /* 0x020fe400078e00ff */
[----:B------:R-:W-:Y:S01]  /*6130*/  IMAD.MOV.U32 R22, RZ, RZ, -0x1 ;  /* 0xffffffffff167424 */ /* 0x000fe200078e00ff */
[----:B--2---:R-:W-:-:S04]  /*6140*/  LEA R18, P0, R2, R18, 0x1 ;  /* 0x0000001202127211 */ /* 0x004fc800078008ff */
[----:B------:R-:W-:Y:S01]  /*6150*/  LEA.HI.X R17, R2, R17, R23, 0x1, P0 ;  /* 0x0000001102117211 */ /* 0x000fe200000f0c17 */
[----:B------:R-:W-:Y:S01]  /*6160*/  IMAD.MOV.U32 R2, RZ, RZ, -0x1 ;  /* 0xffffffffff027424 */ /* 0x000fe200078e00ff */
[----:B------:R-:W-:-:S04]  /*6170*/  ISETP.GE.U32.AND P0, PT, R18, UR4, PT ;  /* 0x0000000412007c0c */ /* 0x000fc8000bf06070 */
[----:B------:R-:W-:-:S13]  /*6180*/  ISETP.GE.U32.AND.EX P0, PT, R17, UR5, PT, P0 ;  /* 0x0000000511007c0c */ /* 0x000fda000bf06100 */
[----:B0-----:R-:W-:Y:S05]  /*6190*/  @P0 BRA `(.L_x_160) ;  /* 0x0000000400700947 */ /* 0x001fea0003800000 */
[----:B------:R-:W0:Y:S01]  /*61a0*/  S2R R10, SR_CTAID.X ;  /* 0x00000000000a7919 */ /* 0x000e220000002500 */
[----:B------:R-:W1:Y:S01]  /*61b0*/  LDC.64 R8, c[0x0][0x628] ;  /* 0x00018a00ff087b82 */ /* 0x000e620000000a00 */
[----:B------:R-:W-:Y:S01]  /*61c0*/  ULDC UR4, c[0x0][0x150] ;  /* 0x0000540000047ab9 */ /* 0x000fe20000000800 */
[----:B---34-:R-:W-:Y:S01]  /*61d0*/  IMAD.MOV.U32 R6, RZ, RZ, R18 ;  /* 0x000000ffff067224 */ /* 0x018fe200078e0012 */
[----:B------:R-:W2:Y:S01]  /*61e0*/  S2R R20, SR_CTAID.Y ;  /* 0x0000000000147919 */ /* 0x000ea20000002600 */
[----:B------:R-:W-:-:S04]  /*61f0*/  IMAD.MOV.U32 R7, RZ, RZ, R17 ;  /* 0x000000ffff077224 */ /* 0x000fc800078e0011 */
[----:B------:R-:W3:Y:S08]  /*6200*/  LDC R15, c[0x0][0x144] ;  /* 0x00005100ff0f7b82 */ /* 0x000ef00000000800 */
[----:B------:R-:W4:Y:S08]  /*6210*/  LDC R0, c[0x0][0x630] ;  /* 0x00018c00ff007b82 */ /* 0x000f300000000800 */
[----:B------:R-:W2:Y:S01]  /*6220*/  LDC.64 R12, c[0x0][0x620] ;  /* 0x00018800ff0c7b82 */ /* 0x000ea20000000a00 */
[----:B-1----:R-:W-:-:S04]  /*6230*/  ISETP.NE.U32.AND P0, PT, R8, RZ, PT ;  /* 0x000000ff0800720c */ /* 0x002fc80003f05070 */
[----:B------:R-:W-:Y:S02]  /*6240*/  ISETP.NE.AND.EX P0, PT, R9, RZ, PT, P0 ;  /* 0x000000ff0900720c */ /* 0x000fe40003f05300 */
[----:B0-----:R-:W-:-:S05]  /*6250*/  I2FP.F32.U32 R2, R10 ;  /* 0x0000000a00027245 */ /* 0x001fca0000201000 */
[----:B------:R-:W-:-:S04]  /*6260*/  FMUL R2, R2, UR4 ;  /* 0x0000000402027c20 */ /* 0x000fc80008400000 */
[----:B------:R0:W1:Y:S02]  /*6270*/  F2I.U32.TRUNC.NTZ R14, R2 ;  /* 0x00000002000e7305 */ /* 0x000064000020f000 */
[----:B---34-:R-:W-:Y:S05]  /*6280*/  @!P0 BRA `(.L_x_161) ;  /* 0x0000000000288947 */ /* 0x018fea0003800000 */
[----:B------:R-:W3:Y:S02]  /*6290*/  LDC R3, c[0x0][0x634] ;  /* 0x00018d00ff037b82 */ /* 0x000ee40000000800 */
[----:B---3--:R-:W-:-:S05]  /*62a0*/  IADD3 R7, P0, R18, R3, RZ ;  /* 0x0000000312077210 */ /* 0x008fca0007f1e0ff */
[----:B------:R-:W-:-:S04]  /*62b0*/  IMAD.X R11, RZ, RZ, R17, P0 ;  /* 0x000000ffff0b7224 */ /* 0x000fc800000e0611 */
[----:B0-----:R-:W-:-:S04]  /*62c0*/  IMAD.WIDE.U32 R2, R11, R8, RZ ;  /* 0x000000080b027225 */ /* 0x001fc800078e00ff */
[----:B------:R-:W-:-:S04]  /*62d0*/  IMAD.WIDE.U32 R4, P0, R7, R9, R2 ;  /* 0x0000000907047225 */ /* 0x000fc80007800002 */
[----:B------:R-:W-:-:S04]  /*62e0*/  IMAD.WIDE.U32 R2, R7, R8, RZ ;  /* 0x0000000807027225 */ /* 0x000fc800078e00ff */
[----:B------:R-:W-:Y:S01]  /*62f0*/  IMAD.X R7, RZ, RZ, RZ, P0 ;  /* 0x000000ffff077224 */ /* 0x000fe200000e06ff */
[----:B------:R-:W-:Y:S01]  /*6300*/  IADD3 RZ, P0, R3, R4, RZ ;  /* 0x0000000403ff7210 */ /* 0x000fe20007f1e0ff */
[----:B------:R-:W-:-:S04]  /*6310*/  IMAD.MOV.U32 R6, RZ, RZ, R5 ;  /* 0x000000ffff067224 */ /* 0x000fc800078e0005 */
[----:B------:R-:W-:-:S08]  /*6320*/  IMAD.WIDE.U32.X R6, R11, R9, R6, P0 ;  /* 0x000000090b067225 */ /* 0x000fd000000e0406 */
.L_x_161:
[----:B------:R-:W3:Y:S01]  /*6330*/  LDC.64 R26, c[0x0][0x640] ;  /* 0x00019000ff1a7b82 */ /* 0x000ee20000000a00 */
[-C--:B------:R-:W-:Y:S01]  /*6340*/  SHF.R.U64 R11, R6, R0.reuse, R7 ;  /* 0x00000000060b7219 */ /* 0x080fe20000001207 */
[----:B------:R-:W-:Y:S01]  /*6350*/  IMAD.MOV.U32 R19, RZ, RZ, R17 ;  /* 0x000000ffff137224 */ /* 0x000fe200078e0011 */
[----:B------:R-:W-:Y:S01]  /*6360*/  SHF.R.U32.HI R0, RZ, R0, R7 ;  /* 0x00000000ff007219 */ /* 0x000fe20000011607 */
[----:B-1----:R-:W-:Y:S01]  /*6370*/  IMAD.MOV R14, RZ, RZ, -R14 ;  /* 0x000000ffff0e7224 */ /* 0x002fe200078e0a0e */
[----:B------:R-:W-:Y:S01]  /*6380*/  IADD3 R5, P0, RZ, -R11, RZ ;  /* 0x8000000bff057210 */ /* 0x000fe20007f1e0ff */
[----:B------:R-:W-:Y:S01]  /*6390*/  ULDC UR4, c[0x0][0x154] ;  /* 0x0000550000047ab9 */ /* 0x000fe20000000800 */
[----:B------:R-:W-:Y:S01]  /*63a0*/  IMAD.MOV.U32 R7, RZ, RZ, 0x1 ;  /* 0x00000001ff077424 */ /* 0x000fe200078e00ff */
[----:B------:R-:W1:Y:S01]  /*63b0*/  LDC R4, c[0x0][0x618] ;  /* 0x00018600ff047b82 */ /* 0x000e620000000800 */
[----:B------:R-:W-:Y:S02]  /*63c0*/  IMAD R22, R15, R14, R10 ;  /* 0x0000000e0f167224 */ /* 0x000fe400078e020a */
[----:B------:R-:W-:-:S04]  /*63d0*/  IMAD.X R3, RZ, RZ, ~R0, P0 ;  /* 0x000000ffff037224 */ /* 0x000fc800000e0e00 */
[-C--:B--2---:R-:W-:Y:S01]  /*63e0*/  IMAD R0, R3, R12.reuse, RZ ;  /* 0x0000000c03007224 */ /* 0x084fe200078e02ff */
[----:B------:R-:W2:Y:S01]  /*63f0*/  LDC R6, c[0x0][0x608] ;  /* 0x00018200ff067b82 */ /* 0x000ea20000000800 */
[----:B0-----:R-:W-:-:S04]  /*6400*/  IMAD.WIDE.U32 R2, R5, R12, R18 ;  /* 0x0000000c05027225 */ /* 0x001fc800078e0012 */
[----:B------:R-:W-:Y:S01]  /*6410*/  IMAD R5, R5, R13, R0 ;  /* 0x0000000d05057224 */ /* 0x000fe200078e0200 */
[----:B------:R-:W-:Y:S02]  /*6420*/  I2FP.F32.U32 R0, R20 ;  /* 0x0000001400007245 */ /* 0x000fe40000201000 */
[----:B------:R-:W0:Y:S01]  /*6430*/  LDC R24, c[0x0][0x658] ;  /* 0x00019600ff187b82 */ /* 0x000e220000000800 */
[----:B------:R-:W-:Y:S01]  /*6440*/  IMAD.IADD R3, R3, 0x1, R5 ;  /* 0x0000000103037824 */ /* 0x000fe200078e0205 */
[----:B---3--:R-:W-:Y:S01]  /*6450*/  ISETP.NE.U32.AND P0, PT, R26, RZ, PT ;  /* 0x000000ff1a00720c */ /* 0x008fe20003f05070 */
[----:B------:R-:W-:Y:S01]  /*6460*/  FMUL R0, R0, UR4 ;  /* 0x0000000400007c20 */ /* 0x000fe20008400000 */
[----:B------:R-:W-:Y:S02]  /*6470*/  IMAD.MOV.U32 R5, RZ, RZ, -0x1 ;  /* 0xffffffffff057424 */ /* 0x000fe400078e00ff */
[----:B------:R-:W-:Y:S01]  /*6480*/  ISETP.NE.AND.EX P0, PT, R27, RZ, PT, P0 ;  /* 0x000000ff1b00720c */ /* 0x000fe20003f05300 */
[----:B------:R3:W4:Y:S01]  /*6490*/  F2I.U32.TRUNC.NTZ R12, R0 ;  /* 0x00000000000c7305 */ /* 0x000722000020f000 */
[----:B------:R-:W3:Y:S01]  /*64a0*/  LDC R15, c[0x0][0x148] ;  /* 0x00005200ff0f7b82 */ /* 0x000ee20000000800 */
[----:B-1----:R-:W-:-:S02]  /*64b0*/  SHF.R.U64 R10, R2, R4, R3 ;  /* 0x00000004020a7219 */ /* 0x002fc40000001203 */
[----:B------:R-:W-:-:S05]  /*64c0*/  SHF.R.U32.HI R3, RZ, R4, R3 ;  /* 0x00000004ff037219 */ /* 0x000fca0000011603 */
[----:B------:R-:W1:Y:S01]  /*64d0*/  LDC R14, c[0x0][0x600] ;  /* 0x00018000ff0e7b82 */ /* 0x000e620000000800 */
[-CC-:B--2---:R-:W-:Y:S02]  /*64e0*/  SHF.R.U64 R8, R10, R6.reuse, R3.reuse ;  /* 0x000000060a087219 */ /* 0x184fe40000001203 */
[----:B------:R-:W-:-:S05]  /*64f0*/  SHF.R.U32.HI R3, RZ, R6, R3 ;  /* 0x00000006ff037219 */ /* 0x000fca0000011603 */
[----:B------:R-:W2:Y:S01]  /*6500*/  LDC R21, c[0x0][0x648] ;  /* 0x00019200ff157b82 */ /* 0x000ea20000000800 */
[-CC-:B0-----:R-:W-:Y:S02]  /*6510*/  SHF.R.U64 R13, R8, R24.reuse, R3.reuse ;  /* 0x00000018080d7219 */ /* 0x181fe40000001203 */
[-C--:B------:R-:W-:Y:S02]  /*6520*/  SHF.L.U32 R5, R5, R24.reuse, RZ ;  /* 0x0000001805057219 */ /* 0x080fe400000006ff */
[-C--:B------:R-:W-:Y:S01]  /*6530*/  SHF.R.U32.HI R3, RZ, R24.reuse, R3 ;  /* 0x00000018ff037219 */ /* 0x080fe20000011603 */
[----:B------:R-:W-:Y:S01]  /*6540*/  IMAD.MOV.U32 R2, RZ, RZ, R13 ;  /* 0x000000ffff027224 */ /* 0x000fe200078e000d */
[----:B------:R-:W-:Y:S01]  /*6550*/  SHF.L.U32 R24, R7, R24, RZ ;  /* 0x0000001807187219 */ /* 0x000fe200000006ff */
[----:B------:R-:W0:Y:S01]  /*6560*/  LDC R25, c[0x0][0x638] ;  /* 0x00018e00ff197b82 */ /* 0x000e220000000800 */
[----:B------:R-:W-:-:S07]  /*6570*/  LOP3.LUT R19, RZ, R5, RZ, 0x33, !PT ;  /* 0x00000005ff137212 */ /* 0x000fce00078e33ff */
[----:B------:R-:W0:Y:S01]  /*6580*/  LDC R28, c[0x0][0x610] ;  /* 0x00018400ff1c7b82 */ /* 0x000e220000000800 */
[----:B----4-:R-:W-:Y:S05]  /*6590*/  @!P0 BRA `(.L_x_162) ;  /* 0x0000000000288947 */ /* 0x010fea0003800000 */
[----:B---3--:R-:W3:Y:S02]  /*65a0*/  LDC R0, c[0x0][0x64c] ;  /* 0x00019300ff007b82 */ /* 0x008ee40000000800 */
[----:B---3--:R-:W-:-:S05]  /*65b0*/  IADD3 R7, P0, R13, R0, RZ ;  /* 0x000000000d077210 */ /* 0x008fca0007f1e0ff */
        /* <DEDUP_REMOVED lines=8> */
.L_x_162:
[----:B------:R-:W4:Y:S01]  /*6640*/  LDC R4, c[0x0][0x65c] ;  /* 0x00019700ff047b82 */ /* 0x000f220000000800 */
[----:B--23--:R-:W-:Y:S01]  /*6650*/  SHF.R.U64 R0, R2, R21, R3 ;  /* 0x0000001502007219 */ /* 0x00cfe20000001203 */
[----:B-1----:R-:W-:Y:S01]  /*6660*/  VIADD R3, R14, 0xffffffff ;  /* 0xffffffff0e037836 */ /* 0x002fe20000000000 */
[----:B------:R-:W-:Y:S01]  /*6670*/  LOP3.LUT R19, R8, R19, RZ, 0xc0, !PT ;  /* 0x0000001308137212 */ /* 0x000fe200078ec0ff */
[----:B------:R-:W-:Y:S02]  /*6680*/  IMAD.MOV R12, RZ, RZ, -R12 ;  /* 0x000000ffff0c7224 */ /* 0x000fe400078e0a0c */
[----:B------:R-:W-:Y:S01]  /*6690*/  IMAD.MOV R2, RZ, RZ, -R0 ;  /* 0x000000ffff027224 */ /* 0x000fe200078e0a00 */
[----:B------:R-:W-:Y:S01]  /*66a0*/  LOP3.LUT R3, R10, R3, RZ, 0xc0, !PT ;  /* 0x000000030a037212 */ /* 0x000fe200078ec0ff */
[----:B------:R-:W-:Y:S02]  /*66b0*/  IMAD R19, R24, R0, R19 ;  /* 0x0000000018137224 */ /* 0x000fe400078e0213 */
[----:B0-----:R-:W-:-:S04]  /*66c0*/  IMAD R0, R2, R25, R13 ;  /* 0x0000001902007224 */ /* 0x001fc800078e020d */
[----:B------:R-:W-:Y:S01]  /*66d0*/  IMAD R2, R0, R14, R3 ;  /* 0x0000000e00027224 */ /* 0x000fe200078e0203 */
[----:B----4-:R-:W-:Y:S01]  /*66e0*/  ISETP.NE.AND P0, PT, R4, 0x1, PT ;  /* 0x000000010400780c */ /* 0x010fe20003f05270 */
[----:B------:R-:W-:-:S05]  /*66f0*/  IMAD.MOV.U32 R4, RZ, RZ, 0x1 ;  /* 0x00000001ff047424 */ /* 0x000fca00078e00ff */
[----:B------:R-:W-:-:S07]  /*6700*/  PRMT R0, R4, 0x7610, R0 ;  /* 0x0000761004007816 */ /* 0x000fce0000000000 */
[----:B------:R-:W-:-:S04]  /*6710*/  @P0 IMAD R22, R15, R12, R20 ;  /* 0x0000000c0f160224 */ /* 0x000fc800078e0214 */
[----:B------:R-:W-:-:S05]  /*6720*/  IMAD R19, R19, R28, R22 ;  /* 0x0000001c13137224 */ /* 0x000fca00078e0216 */
[----:B------:R-:W-:Y:S02]  /*6730*/  SEL R22, R2, R19, !P0 ;  /* 0x0000001302167207 */ /* 0x000fe40004000000 */
[----:B------:R-:W-:Y:S01]  /*6740*/  SEL R19, R19, R2, !P0 ;  /* 0x0000000213137207 */ /* 0x000fe20004000000 */
[----:B------:R-:W-:-:S07]  /*6750*/  IMAD.MOV.U32 R2, RZ, RZ, R11 ;  /* 0x000000ffff027224 */ /* 0x000fce00078e000b */
.L_x_160:
[----:B------:R-:W-:Y:S02]  /*6760*/  LOP3.LUT P0, RZ, R0, 0xff, RZ, 0xc0, !PT ;  /* 0x000000ff00ff7812 */ /* 0x000fe4000780c0ff */
[----:B------:R-:W-:-:S11]  /*6770*/  LOP3.LUT R101, R101, 0x1, RZ, 0x3c, !PT ;  /* 0x0000000165657812 */ /* 0x000fd600078e3cff */
[----:B------:R-:W-:Y:S05]  /*6780*/  @P0 BRA `(.L_x_163) ;  /* 0xffffffac00c40947 */ /* 0x000fea000383ffff */
[----:B------:R-:W-:Y:S05]  /*6790*/  EXIT ;  /* 0x000000000000794d */ /* 0x000fea0003800000 */
.L_x_14:
[----:B------:R-:W-:-:S08]  /*67a0*/  ISETP.NE.AND P0, PT, R0, RZ, PT ;  /* 0x000000ff0000720c */ /* 0x000fd00003f05270 */
[----:B0-----:R-:W0:-:S00]  /*67b0*/  USETMAXREG.DEALLOC.CTAPOOL 0x28 ;  /* 0x00000028000079c8 */ /* 0x001e0000080e0500 */
[----:B------:R-:W-:Y:S05]  /*67c0*/  @P0 EXIT ;  /* 0x000000000000094d */ /* 0x000fea0003800000 */
[----:B0-----:R-:W-:Y:S01]  /*67d0*/  LOP3.LUT P0, RZ, R8, 0xff, RZ, 0xc0, !PT ;  /* 0x000000ff08ff7812 */ /* 0x001fe2000780c0ff */
[----:B------:R-:W-:Y:S02]  /*67e0*/  IMAD.MOV.U32 R0, RZ, RZ, 0x1 ;  /* 0x00000001ff007424 */ /* 0x000fe400078e00ff */
[----:B------:R-:W-:-:S10]  /*67f0*/  IMAD.MOV.U32 R7, RZ, RZ, RZ ;  /* 0x000000ffff077224 */ /* 0x000fd400078e00ff */
[----:B------:R-:W-:Y:S05]  /*6800*/  @!P0 BRA `(.L_x_164) ;  /* 0x0000000c001c8947 */ /* 0x000fea0003800000 */
[----:B------:R-:W-:Y:S01]  /*6810*/  LOP3.LUT P0, RZ, R4, 0x1f, RZ, 0xc0, !PT ;  /* 0x0000001f04ff7812 */ /* 0x000fe2000780c0ff */
[----:B------:R-:W-:Y:S01]  /*6820*/  ULDC UR5, c[0x0][0x658] ;  /* 0x0001960000057ab9 */ /* 0x000fe20000000800 */
[----:B------:R-:W-:Y:S01]  /*6830*/  UMOV UR6, 0xffffffff ;  /* 0xffffffff00067882 */ /* 0x000fe20000000000 */
[----:B------:R-:W-:Y:S01]  /*6840*/  BSSY B0, `(.L_x_164) ;  /* 0x00000c3000007945 */ /* 0x000fe20003800000 */
[----:B------:R-:W-:Y:S01]  /*6850*/  USHF.L.U32 UR6, UR6, UR5, URZ ;  /* 0x0000000506067299 */ /* 0x000fe2000800063f */
[C---:B------:R-:W-:Y:S01]  /*6860*/  ISETP.NE.AND P2, PT, R3.reuse, RZ, PT ;  /* 0x000000ff0300720c */ /* 0x040fe20003f45270 */
[----:B------:R-:W-:Y:S01]  /*6870*/  IMAD.MOV.U32 R8, RZ, RZ, 0x1 ;  /* 0x00000001ff087424 */ /* 0x000fe200078e00ff */
[----:B------:R-:W-:Y:S01]  /*6880*/  ISETP.NE.OR P0, PT, R3, RZ, !P0 ;  /* 0x000000ff0300720c */ /* 0x000fe20004705670 */
[----:B------:R-:W-:Y:S01]  /*6890*/  IMAD.MOV.U32 R0, RZ, RZ, 0x1 ;  /* 0x00000001ff007424 */ /* 0x000fe200078e00ff */
[----:B------:R-:W-:Y:S01]  /*68a0*/  LOP3.LUT R6, R16, 0x2, RZ, 0xfc, !PT ;  /* 0x0000000210067812 */ /* 0x000fe200078efcff */
[----:B------:R-:W-:Y:S01]  /*68b0*/  IMAD.MOV.U32 R7, RZ, RZ, RZ ;  /* 0x000000ffff077224 */ /* 0x000fe200078e00ff */
[----:B------:R-:W-:Y:S01]  /*68c0*/  ULDC UR4, c[0x0][0x600] ;  /* 0x0001800000047ab9 */ /* 0x000fe20000000800 */
[----:B------:R-:W-:Y:S01]  /*68d0*/  UMOV UR7, 0x1 ;  /* 0x0000000100077882 */ /* 0x000fe20000000000 */
[----:B------:R-:W-:-:S02]  /*68e0*/  UIADD3 UR19, UR40, 0x1, URZ ;  /* 0x0000000128137890 */ /* 0x000fc4000fffe03f */
[----:B------:R-:W-:Y:S02]  /*68f0*/  UIADD3 UR15, UR4, -0x1, URZ ;  /* 0xffffffff040f7890 */ /* 0x000fe4000fffe03f */
[----:B------:R-:W-:Y:S02]  /*6900*/  USHF.L.U32 UR17, UR7, UR5, URZ ;  /* 0x0000000507117299 */ /* 0x000fe4000800063f */
[----:B------:R-:W-:Y:S01]  /*6910*/  ULOP3.LUT UR16, URZ, UR6, URZ, 0x33, !UPT ;  /* 0x000000063f107292 */ /* 0x000fe2000f8e333f */
[----:B------:R-:W-:-:S11]  /*6920*/  ULDC.64 UR20, c[0x0][0x198] ;  /* 0x0000660000147ab9 */ /* 0x000fd60000000a00 */
.L_x_176:
[----:B------:R-:W-:-:S03]  /*6930*/  UMOV UR4, 0xffffffff ;  /* 0xffffffff00047882 */ /* 0x000fc60000000000 */
[----:B------:R-:W-:Y:S05]  /*6940*/  BRA.DIV UR4, `(.L_x_165) ;  /* 0x0000001604d87947 */ /* 0x000fea000b800000 */
[----:B------:R-:W-:-:S13]  /*6950*/  ELECT P6, URZ, PT ;  /* 0x00000000003f782f */ /* 0x000fda00038c0000 */
.L_x_203:
[----:B------:R-:W0:Y:S01]  /*6960*/  LDC R3, c[0x0][0x28c] ;  /* 0x0000a300ff037b82 */ /* 0x000e220000000800 */
[----:B------:R-:W-:Y:S01]  /*6970*/  BSSY B1, `(.L_x_166) ;  /* 0x0000037000017945 */ /* 0x000fe20003800000 */
[----:B0-----:R-:W-:-:S13]  /*6980*/  ISETP.LT.OR P6, PT, R3, 0x1, !P6 ;  /* 0x000000010300780c */ /* 0x001fda00077c1670 */
[----:B------:R-:W-:Y:S05]  /*6990*/  @P6 BRA `(.L_x_167) ;  /* 0x0000000000d06947 */ /* 0x000fea0003800000 */
[----:B------:R-:W-:Y:S02]  /*69a0*/  IMAD.SHL.U32 R22, R22, 0x80, RZ ;  /* 0x0000008016167824 */ /* 0x000fe400078e00ff */
[----:B------:R-:W-:Y:S02]  /*69b0*/  IMAD.SHL.U32 R19, R19, 0x40, RZ ;  /* 0x0000004013137824 */ /* 0x000fe400078e00ff */
[----:B------:R-:W-:Y:S02]  /*69c0*/  IMAD.MOV.U32 R12, RZ, RZ, RZ ;  /* 0x000000ffff0c7224 */ /* 0x000fe400078e00ff */
[----:B------:R-:W-:Y:S02]  /*69d0*/  IMAD.U32 R13, RZ, RZ, UR19 ;  /* 0x00000013ff0d7e24 */ /* 0x000fe4000f8e00ff */
[----:B------:R-:W-:Y:S02]  /*69e0*/  IMAD.MOV.U32 R3, RZ, RZ, R0 ;  /* 0x000000ffff037224 */ /* 0x000fe400078e0000 */
[----:B------:R-:W-:-:S07]  /*69f0*/  IMAD.MOV.U32 R4, RZ, RZ, R7 ;  /* 0x000000ffff047224 */ /* 0x000fce00078e0007 */
.L_x_171:
[----:B------:R-:W0:Y:S01]  /*6a00*/  S2R R10, SR_CgaCtaId ;  /* 0x00000000000a7919 */ /* 0x000e220000008800 */
[----:B------:R-:W-:Y:S01]  /*6a10*/  MOV R5, 0x400 ;  /* 0x0000040000057802 */ /* 0x000fe20000000f00 */
[----:B------:R-:W1:Y:S03]  /*6a20*/  @!P2 LDC R9, c[0x0][0x500] ;  /* 0x00014000ff09ab82 */ /* 0x000e660000000800 */
[----:B0-----:R-:W-:Y:S02]  /*6a30*/  LEA R11, R10, R5, 0x18 ;  /* 0x000000050a0b7211 */ /* 0x001fe400078ec0ff */
[----:B------:R-:W-:-:S03]  /*6a40*/  SHF.L.U32 R5, R3, 0x1f, RZ ;  /* 0x0000001f03057819 */ /* 0x000fc600000006ff */
[----:B------:R-:W-:-:S04]  /*6a50*/  IMAD R10, R4, 0x8, R11 ;  /* 0x00000008040a7824 */ /* 0x000fc800078e020b */
[----:B------:R-:W0:Y:S02]  /*6a60*/  SYNCS.PHASECHK.TRANS64.TRYWAIT P1, [R10+URZ+0x90], R5 ;  /* 0x000090050a0075a7 */ /* 0x000e24000802017f */
[----:B01----:R-:W-:Y:S05]  /*6a70*/  @!P1 BRA `(.L_x_168) ;  /* 0x0000001400ac9947 */ /* 0x003fea0003800000 */
.L_x_204:
[----:B0-----:R-:W-:Y:S01]  /*6a80*/  PRMT R5, R6, 0x9910, RZ ;  /* 0x0000991006057816 */ /* 0x001fe200000000ff */
[----:B------:R0:W-:Y:S03]  /*6a90*/  @!P2 SYNCS.ARRIVE.TRANS64 RZ, [R10+URZ], R9 ;  /* 0x000000090affa9a7 */ /* 0x0001e6000800003f */
[----:B------:R-:W-:-:S13]  /*6aa0*/  ISETP.NE.AND P1, PT, R5, 0x2, PT ;  /* 0x000000020500780c */ /* 0x000fda0003f25270 */
[----:B0-----:R-:W-:Y:S05]  /*6ab0*/  @P1 BRA `(.L_x_169) ;  /* 0x0000000000041947 */ /* 0x001fea0003800000 */
[----:B------:R-:W-:Y:S01]  /*6ac0*/  BPT.TRAP 0x1 ;  /* 0x000000040000795c */ /* 0x000fe20000300000 */
.L_x_169:
[----:B------:R-:W-:Y:S05]  /*6ad0*/  @P0 BRA `(.L_x_170) ;  /* 0x0000000000040947 */ /* 0x000fea0003800000 */
[----:B------:R-:W-:Y:S01]  /*6ae0*/  BPT.TRAP 0x1 ;  /* 0x000000040000795c */ /* 0x000fe20000300000 */
.L_x_170:
[--C-:B------:R-:W-:Y:S01]  /*6af0*/  IMAD R5, R4, 0x1000, R11.reuse ;  /* 0x0000100004057824 */ /* 0x100fe200078e020b */
[----:B------:R-:W-:Y:S01]  /*6b00*/  R2UR UR9, R10 ;  /* 0x000000000a0972ca */ /* 0x000fe200000e0000 */
[C---:B------:R-:W-:Y:S01]  /*6b10*/  IMAD R11, R4.reuse, 0x2000, R11 ;  /* 0x00002000040b7824 */ /* 0x040fe200078e020b */
[----:B------:R-:W-:Y:S01]  /*6b20*/  UIADD3 UR4, UP0, UR20, 0xf0, URZ ;  /* 0x000000f014047890 */ /* 0x000fe2000ff1e03f */
[----:B------:R-:W-:Y:S01]  /*6b30*/  VIADD R13, R13, 0xffffffff ;  /* 0xffffffff0d0d7836 */ /* 0x000fe20000000000 */
[----:B------:R-:W-:Y:S01]  /*6b40*/  R2UR UR5, R5 ;  /* 0x00000000050572ca */ /* 0x000fe200000e0000 */
[----:B------:R-:W-:Y:S01]  /*6b50*/  UIADD3 UR22, UP1, UR20, 0x1f0, URZ ;  /* 0x000001f014167890 */ /* 0x000fe2000ff3e03f */
[----:B------:R-:W-:Y:S01]  /*6b60*/  R2UR UR8, R11 ;  /* 0x000000000b0872ca */ /* 0x000fe200000e0000 */
[----:B------:R-:W-:Y:S01]  /*6b70*/  VIADD R4, R4, 0x1 ;  /* 0x0000000104047836 */ /* 0x000fe20000000000 */
[----:B------:R-:W-:Y:S01]  /*6b80*/  R2UR UR11, R19 ;  /* 0x00000000130b72ca */ /* 0x000fe200000e0000 */
[----:B------:R-:W-:Y:S01]  /*6b90*/  UIADD3.X UR23, URZ, UR21, URZ, UP1, !UPT ;  /* 0x000000153f177290 */ /* 0x000fe20008ffe43f */
[----:B------:R-:W-:Y:S01]  /*6ba0*/  R2UR UR10, R12 ;  /* 0x000000000c0a72ca */ /* 0x000fe200000e0000 */
[----:B------:R-:W-:Y:S01]  /*6bb0*/  UMOV UR6, 0x0 ;  /* 0x0000000000067882 */ /* 0x000fe20000000000 */
[----:B------:R-:W-:Y:S01]  /*6bc0*/  R2UR UR12, R2 ;  /* 0x00000000020c72ca */ /* 0x000fe200000e0000 */
[----:B------:R-:W-:Y:S01]  /*6bd0*/  UMOV UR7, 0x10000000 ;  /* 0x1000000000077882 */ /* 0x000fe20000000000 */
[----:B------:R-:W-:Y:S01]  /*6be0*/  R2UR UR18, R22 ;  /* 0x00000000161272ca */ /* 0x000fe200000e0000 */
[----:B------:R-:W-:Y:S01]  /*6bf0*/  VIADD R12, R12, 0x20 ;  /* 0x000000200c0c7836 */ /* 0x000fe20000000000 */
[----:B------:R-:W-:Y:S01]  /*6c00*/  ISETP.GT.AND P3, PT, R13, 0x1, PT ;  /* 0x000000010d00780c */ /* 0x000fe20003f64270 */
[----:B------:R-:W-:Y:S01]  /*6c10*/  UIADD3 UR13, UR5, 0x200, URZ ;  /* 0x00000200050d7890 */ /* 0x000fe2000fffe03f */
[----:B------:R-:W-:Y:S01]  /*6c20*/  ISETP.NE.AND P1, PT, R4, 0x12, PT ;  /* 0x000000120400780c */ /* 0x000fe20003f25270 */
[----:B------:R-:W-:-:S02]  /*6c30*/  UIADD3.X UR5, URZ, UR21, URZ, UP0, !UPT ;  /* 0x000000153f057290 */ /* 0x000fc400087fe43f */
[----:B------:R-:W-:Y:S01]  /*6c40*/  UIADD3 UR14, UR8, 0x12200, URZ ;  /* 0x00012200080e7890 */ /* 0x000fe2000fffe03f */
[----:B------:R-:W-:Y:S02]  /*6c50*/  SEL R10, RZ, 0x1, P1 ;  /* 0x00000001ff0a7807 */ /* 0x000fe40000800000 */
[----:B------:R-:W-:Y:S01]  /*6c60*/  UMOV UR8, UR13 ;  /* 0x0000000d00087c82 */ /* 0x000fe20008000000 */
[----:B------:R-:W-:Y:S02]  /*6c70*/  SEL R4, R4, RZ, P1 ;  /* 0x000000ff04047207 */ /* 0x000fe40000800000 */
[----:B------:R-:W-:Y:S01]  /*6c80*/  LOP3.LUT R3, R3, R10, RZ, 0x3c, !PT ;  /* 0x0000000a03037212 */ /* 0x000fe200078e3cff */
[----:B------:R0:W-:Y:S02]  /*6c90*/  UTMALDG.3D [UR8], [UR4], desc[UR6] ;  /* 0x00000608040075b4 */ /* 0x0001e40008011000 */
[----:B0-----:R-:W-:Y:S01]  /*6ca0*/  UMOV UR8, UR14 ;  /* 0x0000000e00087c82 */ /* 0x001fe20008000000 */
[----:B------:R-:W-:-:S02]  /*6cb0*/  UMOV UR11, UR18 ;  /* 0x00000012000b7c82 */ /* 0x000fc40008000000 */
[----:B------:R0:W-:Y:S02]  /*6cc0*/  UTMALDG.3D [UR8], [UR22], desc[UR6] ;  /* 0x00000608160075b4 */ /* 0x0001e40008011000 */
[----:B0-----:R-:W-:Y:S05]  /*6cd0*/  @P3 BRA `(.L_x_171) ;  /* 0xfffffffc00483947 */ /* 0x001fea000383ffff */
.L_x_167:
[----:B------:R-:W-:Y:S05]  /*6ce0*/  BSYNC B1 ;  /* 0x0000000000017941 */ /* 0x000fea0003800000 */
.L_x_166:
[----:B------:R-:W2:Y:S01]  /*6cf0*/  LDL.64 R10, [R1] ;  /* 0x00000000010a7983 */ /* 0x000ea20000100a00 */
[----:B------:R-:W-:Y:S01]  /*6d00*/  LOP3.LUT P4, RZ, R8, 0xff, RZ, 0xc0, !PT ;  /* 0x000000ff08ff7812 */ /* 0x000fe2000788c0ff */
[----:B------:R-:W-:Y:S01]  /*6d10*/  VIADD R4, R7, UR40 ;  /* 0x0000002807047c36 */ /* 0x000fe20008000000 */
[----:B------:R-:W-:Y:S01]  /*6d20*/  ULDC.64 UR4, c[0x0][0x650] ;  /* 0x0001940000047ab9 */ /* 0x000fe20000000a00 */
[----:B------:R-:W-:Y:S01]  /*6d30*/  IMAD.U32 R7, RZ, RZ, UR40 ;  /* 0x00000028ff077e24 */ /* 0x000fe2000f8e00ff */
[----:B------:R-:W-:Y:S01]  /*6d40*/  UISETP.GE.U32.AND UP0, UPT, UR40, 0x12, UPT ;  /* 0x000000122800788c */ /* 0x000fe2000bf06070 */
[----:B------:R-:W-:Y:S01]  /*6d50*/  BSSY B1, `(.L_x_172) ;  /* 0x000006f000017945 */ /* 0x000fe20003800000 */
[----:B------:R-:W-:Y:S01]  /*6d60*/  ISETP.GT.U32.AND P1, PT, R4, 0x11, PT ;  /* 0x000000110400780c */ /* 0x000fe20003f24070 */
[----:B------:R-:W-:Y:S01]  /*6d70*/  IMAD.MOV.U32 R19, RZ, RZ, -0x1 ;  /* 0xffffffffff137424 */ /* 0x000fe200078e00ff */
[----:B------:R-:W-:Y:S01]  /*6d80*/  PRMT R8, RZ, 0x7610, R8 ;  /* 0x00007610ff087816 */ /* 0x000fe20000000008 */
[----:B------:R-:W-:Y:S01]  /*6d90*/  IMAD.MOV.U32 R22, RZ, RZ, -0x1 ;  /* 0xffffffffff167424 */ /* 0x000fe200078e00ff */
[----:B------:R-:W-:-:S02]  /*6da0*/  ISETP.LT.U32.AND P1, PT, R7, 0x12, P1 ;  /* 0x000000120700780c */ /* 0x000fc40000f21070 */
[----:B------:R-:W-:Y:S01]  /*6db0*/  PLOP3.LUT P3, PT, PT, PT, UP0, 0x80, 0x0 ;  /* 0x000000000000781c */ /* 0x000fe20003f6f008 */
[----:B------:R-:W0:Y:S01]  /*6dc0*/  @P4 S2R R3, SR_CgaCtaId ;  /* 0x0000000000034919 */ /* 0x000e220000008800 */
[----:B------:R-:W-:-:S04]  /*6dd0*/  @P4 MOV R2, 0x400 ;  /* 0x0000040000024802 */ /* 0x000fc80000000f00 */
[----:B0-----:R-:W-:Y:S01]  /*6de0*/  @P4 LEA R5, R3, R2, 0x18 ;  /* 0x0000000203054211 */ /* 0x001fe200078ec0ff */
[----:B------:R-:W-:-:S03]  /*6df0*/  IMAD.WIDE.U32 R2, R4, 0x38e38e39, RZ ;  /* 0x38e38e3904027825 */ /* 0x000fc600078e00ff */
[----:B------:R0:W-:Y:S01]  /*6e00*/  @P4 SYNCS.ARRIVE.TRANS64.A1T0 RZ, [R5+URZ+0x158], RZ ;  /* 0x000158ff05ff49a7 */ /* 0x0001e2000810003f */
[----:B------:R-:W-:Y:S01]  /*6e10*/  IMAD.MOV.U32 R2, RZ, RZ, -0x1 ;  /* 0xffffffffff027424 */ /* 0x000fe200078e00ff */
[----:B0-----:R-:W-:Y:S02]  /*6e20*/  SHF.R.U32.HI R5, RZ, 0x2, R3 ;  /* 0x00000002ff057819 */ /* 0x001fe40000011603 */
[----:B------:R-:W-:-:S03]  /*6e30*/  SEL R3, RZ, 0x1, !P1 ;  /* 0x00000001ff037807 */ /* 0x000fc60004800000 */
[----:B------:R-:W-:Y:S01]  /*6e40*/  IMAD R7, R5, -0x12, R4 ;  /* 0xffffffee05077824 */ /* 0x000fe200078e0204 */
[----:B------:R-:W-:Y:S02]  /*6e50*/  LOP3.LUT R0, R0, R3, RZ, 0x3c, !PT ;  /* 0x0000000300007212 */ /* 0x000fe400078e3cff */
[----:B------:R-:W-:Y:S02]  /*6e60*/  PRMT R3, RZ, 0x7610, R3 ;  /* 0x00007610ff037816 */ /* 0x000fe40000000003 */
[----:B------:R-:W-:Y:S02]  /*6e70*/  @P3 LOP3.LUT R0, R0, 0x1, R5, 0x78, !PT ;  /* 0x0000000100003812 */ /* 0x000fe400078e7805 */
[----:B--2---:R-:W-:-:S04]  /*6e80*/  IADD3 R18, P4, R18, R10, RZ ;  /* 0x0000000a12127210 */ /* 0x004fc80007f9e0ff */
[----:B------:R-:W-:Y:S01]  /*6e90*/  ISETP.GE.U32.AND P1, PT, R18, UR4, PT ;  /* 0x0000000412007c0c */ /* 0x000fe2000bf26070 */
[----:B------:R-:W-:-:S05]  /*6ea0*/  IMAD.X R17, R17, 0x1, R23, P4 ;  /* 0x0000000111117824 */ /* 0x000fca00020e0617 */
[----:B------:R-:W-:-:S13]  /*6eb0*/  ISETP.GE.U32.AND.EX P1, PT, R17, UR5, PT, P1 ;  /* 0x0000000511007c0c */ /* 0x000fda000bf26110 */
[----:B------:R-:W-:Y:S05]  /*6ec0*/  @P1 BRA `(.L_x_173) ;  /* 0x00000004005c1947 */ /* 0x000fea0003800000 */
[----:B------:R-:W0:Y:S01]  /*6ed0*/  S2R R11, SR_CTAID.X ;  /* 0x00000000000b7919 */ /* 0x000e220000002500 */
[----:B------:R-:W-:Y:S01]  /*6ee0*/  ULDC.64 UR4, c[0x0][0x628] ;  /* 0x00018a0000047ab9 */ /* 0x000fe20000000a00 */
[----:B------:R-:W1:Y:S01]  /*6ef0*/  LDC R12, c[0x0][0x144] ;  /* 0x00005100ff0c7b82 */ /* 0x000e620000000800 */
[----:B------:R-:W-:Y:S01]  /*6f00*/  ISETP.NE.U32.AND P1, PT, RZ, UR4, PT ;  /* 0x00000004ff007c0c */ /* 0x000fe2000bf25070 */
[----:B------:R-:W2:Y:S01]  /*6f10*/  S2R R9, SR_CTAID.Y ;  /* 0x0000000000097919 */ /* 0x000ea20000002600 */
[----:B------:R-:W-:Y:S01]  /*6f20*/  ULDC UR6, c[0x0][0x150] ;  /* 0x0000540000067ab9 */ /* 0x000fe20000000800 */
[----:B------:R-:W-:Y:S01]  /*6f30*/  ULDC UR7, c[0x0][0x630] ;  /* 0x00018c0000077ab9 */ /* 0x000fe20000000800 */
[----:B------:R-:W-:Y:S01]  /*6f40*/  ISETP.NE.AND.EX P1, PT, RZ, UR5, PT, P1 ;  /* 0x00000005ff007c0c */ /* 0x000fe2000bf25310 */
[----:B------:R-:W-:Y:S01]  /*6f50*/  IMAD.MOV.U32 R2, RZ, RZ, R18 ;  /* 0x000000ffff027224 */ /* 0x000fe200078e0012 */
[----:B0-----:R-:W-:-:S05]  /*6f60*/  I2FP.F32.U32 R3, R11 ;  /* 0x0000000b00037245 */ /* 0x001fca0000201000 */
[----:B------:R-:W-:Y:S01]  /*6f70*/  FMUL R14, R3, UR6 ;  /* 0x00000006030e7c20 */ /* 0x000fe20008400000 */
[----:B------:R-:W-:-:S05]  /*6f80*/  IMAD.MOV.U32 R3, RZ, RZ, R17 ;  /* 0x000000ffff037224 */ /* 0x000fca00078e0011 */
[----:B--2---:R-:W-:Y:S05]  /*6f90*/  @!P1 BRA `(.L_x_174) ;  /* 0x0000000000289947 */ /* 0x004fea0003800000 */
[----:B------:R-:W-:Y:S02]  /*6fa0*/  ULDC UR6, c[0x0][0x634] ;  /* 0x00018d0000067ab9 */ /* 0x000fe40000000800 */
[----:B------:R-:W-:-:S05]  /*6fb0*/  IADD3 R3, P1, R18, UR6, RZ ;  /* 0x0000000612037c10 */ /* 0x000fca000ff3e0ff */
[----:B------:R-:W-:-:S04]  /*6fc0*/  IMAD.X R13, RZ, RZ, R17, P1 ;  /* 0x000000ffff0d7224 */ /* 0x000fc800008e0611 */
[----:B------:R-:W-:-:S04]  /*6fd0*/  IMAD.WIDE.U32 R4, R13, UR4, RZ ;  /* 0x000000040d047c25 */ /* 0x000fc8000f8e00ff */
[----:B------:R-:W-:-:S04]  /*6fe0*/  IMAD.WIDE.U32 R4, P1, R3, UR5, R4 ;  /* 0x0000000503047c25 */ /* 0x000fc8000f820004 */
[----:B------:R-:W-:-:S04]  /*6ff0*/  IMAD.WIDE.U32 R2, R3, UR4, RZ ;  /* 0x0000000403027c25 */ /* 0x000fc8000f8e00ff */
[----:B------:R-:W-:Y:S01]  /*7000*/  IMAD.MOV.U32 R2, RZ, RZ, R5 ;  /* 0x000000ffff027224 */ /* 0x000fe200078e0005 */
[----:B------:R-:W-:Y:S01]  /*7010*/  IADD3 RZ, P3, R3, R4, RZ ;  /* 0x0000000403ff7210 */ /* 0x000fe20007f7e0ff */
[----:B------:R-:W-:-:S04]  /*7020*/  IMAD.X R3, RZ, RZ, RZ, P1 ;  /* 0x000000ffff037224 */ /* 0x000fc800008e06ff */
[----:B------:R-:W-:-:S08]  /*7030*/  IMAD.WIDE.U32.X R2, R13, UR5, R2, P3 ;  /* 0x000000050d027c25 */ /* 0x000fd000098e0402 */
.L_x_174:
[--C-:B------:R-:W-:Y:S01]  /*7040*/  SHF.R.U64 R10, R2, UR7, R3.reuse ;  /* 0x00000007020a7c19 */ /* 0x100fe20008001203 */
[----:B------:R-:W0:Y:S01]  /*7050*/  F2I.U32.TRUNC.NTZ R14, R14 ;  /* 0x0000000e000e7305 */ /* 0x000e22000020f000 */
[----:B------:R-:W-:Y:S01]  /*7060*/  SHF.R.U32.HI R2, RZ, UR7, R3 ;  /* 0x00000007ff027c19 */ /* 0x000fe20008011603 */
[----:B------:R-:W-:Y:S01]  /*7070*/  ULDC.64 UR4, c[0x0][0x620] ;  /* 0x0001880000047ab9 */ /* 0x000fe20000000a00 */
[----:B------:R-:W-:Y:S01]  /*7080*/  IADD3 R5, P1, RZ, -R10, RZ ;  /* 0x8000000aff057210 */ /* 0x000fe20007f3e0ff */
[----:B------:R-:W-:Y:S01]  /*7090*/  IMAD.MOV.U32 R3, RZ, RZ, R17 ;  /* 0x000000ffff037224 */ /* 0x000fe200078e0011 */
[----:B------:R-:W-:-:S03]  /*70a0*/  ULDC.64 UR6, c[0x0][0x640] ;  /* 0x0001900000067ab9 */ /* 0x000fc60000000a00 */
[----:B------:R-:W-:Y:S01]  /*70b0*/  IMAD.X R2, RZ, RZ, ~R2, P1 ;  /* 0x000000ffff027224 */ /* 0x000fe200008e0e02 */
[----:B------:R-:W-:-:S03]  /*70c0*/  ISETP.NE.U32.AND P1, PT, RZ, UR6, PT ;  /* 0x00000006ff007c0c */ /* 0x000fc6000bf25070 */
[----:B------:R-:W-:Y:S01]  /*70d0*/  IMAD R4, R2, UR4, RZ ;  /* 0x0000000402047c24 */ /* 0x000fe2000f8e02ff */
[----:B------:R-:W-:Y:S01]  /*70e0*/  ISETP.NE.AND.EX P1, PT, RZ, UR7, PT, P1 ;  /* 0x00000007ff007c0c */ /* 0x000fe2000bf25310 */
[----:B------:R-:W-:-:S04]  /*70f0*/  IMAD.MOV.U32 R2, RZ, RZ, R18 ;  /* 0x000000ffff027224 */ /* 0x000fc800078e0012 */
[----:B------:R-:W-:Y:S01]  /*7100*/  IMAD.WIDE.U32 R2, R5, UR4, R2 ;  /* 0x0000000405027c25 */ /* 0x000fe2000f8e0002 */
[----:B------:R-:W-:-:S03]  /*7110*/  ULDC UR4, c[0x0][0x618] ;  /* 0x0001860000047ab9 */ /* 0x000fc60000000800 */
[----:B------:R-:W-:Y:S01]  /*7120*/  IMAD R5, R5, UR5, R4 ;  /* 0x0000000505057c24 */ /* 0x000fe2000f8e0204 */
[----:B------:R-:W-:Y:S01]  /*7130*/  ULDC UR5, c[0x0][0x154] ;  /* 0x0000550000057ab9 */ /* 0x000fe20000000800 */
[----:B0-----:R-:W-:Y:S02]  /*7140*/  IMAD.MOV R4, RZ, RZ, -R14 ;  /* 0x000000ffff047224 */ /* 0x001fe400078e0a0e */
[----:B------:R-:W0:Y:S01]  /*7150*/  LDC R14, c[0x0][0x148] ;  /* 0x00005200ff0e7b82 */ /* 0x000e220000000800 */
[----:B------:R-:W-:Y:S02]  /*7160*/  IMAD.IADD R3, R3, 0x1, R5 ;  /* 0x0000000103037824 */ /* 0x000fe400078e0205 */
[----:B-1----:R-:W-:Y:S01]  /*7170*/  IMAD R11, R12, R4, R11 ;  /* 0x000000040c0b7224 */ /* 0x002fe200078e020b */
[----:B------:R-:W-:Y:S02]  /*7180*/  I2FP.F32.U32 R4, R9 ;  /* 0x0000000900047245 */ /* 0x000fe40000201000 */
[----:B------:R-:W-:-:S02]  /*7190*/  SHF.R.U64 R12, R2, UR4, R3 ;  /* 0x00000004020c7c19 */ /* 0x000fc40008001203 */
[----:B------:R-:W-:Y:S01]  /*71a0*/  SHF.R.U32.HI R3, RZ, UR4, R3 ;  /* 0x00000004ff037c19 */ /* 0x000fe20008011603 */
[----:B------:R-:W-:Y:S01]  /*71b0*/  FMUL R4, R4, UR5 ;  /* 0x0000000504047c20 */ /* 0x000fe20008400000 */
[----:B------:R-:W-:Y:S02]  /*71c0*/  ULDC UR4, c[0x0][0x608] ;  /* 0x0001820000047ab9 */ /* 0x000fe40000000800 */
[--C-:B------:R-:W-:Y:S01]  /*71d0*/  SHF.R.U64 R15, R12, UR4, R3.reuse ;  /* 0x000000040c0f7c19 */ /* 0x100fe20008001203 */
[----:B------:R1:W2:Y:S01]  /*71e0*/  F2I.U32.TRUNC.NTZ R20, R4 ;  /* 0x0000000400147305 */ /* 0x0002a2000020f000 */
[----:B------:R-:W-:Y:S01]  /*71f0*/  SHF.R.U32.HI R2, RZ, UR4, R3 ;  /* 0x00000004ff027c19 */ /* 0x000fe20008011603 */
[----:B------:R-:W-:-:S03]  /*7200*/  ULDC UR4, c[0x0][0x658] ;  /* 0x0001960000047ab9 */ /* 0x000fc60000000800 */
[--C-:B------:R-:W-:Y:S02]  /*7210*/  SHF.R.U64 R13, R15, UR4, R2.reuse ;  /* 0x000000040f0d7c19 */ /* 0x100fe40008001202 */
[----:B------:R-:W-:-:S03]  /*7220*/  SHF.R.U32.HI R19, RZ, UR4, R2 ;  /* 0x00000004ff137c19 */ /* 0x000fc60008011602 */
[----:B------:R-:W-:Y:S02]  /*7230*/  IMAD.MOV.U32 R2, RZ, RZ, R13 ;  /* 0x000000ffff027224 */ /* 0x000fe400078e000d */
[----:B------:R-:W-:Y:S01]  /*7240*/  IMAD.MOV.U32 R3, RZ, RZ, R19 ;  /* 0x000000ffff037224 */ /* 0x000fe200078e0013 */
[----:B-1----:R-:W-:Y:S06]  /*7250*/  @!P1 BRA `(.L_x_175) ;  /* 0x0000000000289947 */ /* 0x002fec0003800000 */
        /* <DEDUP_REMOVED lines=10> */
.L_x_175:
[----:B------:R-:W1:Y:S01]  /*7300*/  LDC R4, c[0x0][0x65c] ;  /* 0x00019700ff047b82 */ /* 0x000e620000000800 */
[----:B------:R-:W-:Y:S01]  /*7310*/  ULDC UR4, c[0x0][0x648] ;  /* 0x0001920000047ab9 */ /* 0x000fe20000000800 */
[----:B------:R-:W-:Y:S01]  /*7320*/  LOP3.LUT R15, R15, UR16, RZ, 0xc0, !PT ;  /* 0x000000100f0f7c12 */ /* 0x000fe2000f8ec0ff */
[----:B--2---:R-:W-:Y:S01]  /*7330*/  IMAD.MOV R20, RZ, RZ, -R20 ;  /* 0x000000ffff147224 */ /* 0x004fe200078e0a14 */
[----:B------:R-:W-:Y:S01]  /*7340*/  SHF.R.U64 R2, R2, UR4, R3 ;  /* 0x0000000402027c19 */ /* 0x000fe20008001203 */
[----:B------:R-:W-:Y:S01]  /*7350*/  ULDC UR4, c[0x0][0x638] ;  /* 0x00018e0000047ab9 */ /* 0x000fe20000000800 */
[----:B------:R-:W-:Y:S01]  /*7360*/  LOP3.LUT R12, R12, UR15, RZ, 0xc0, !PT ;  /* 0x0000000f0c0c7c12 */ /* 0x000fe2000f8ec0ff */
[----:B------:R-:W-:Y:S01]  /*7370*/  ULDC UR5, c[0x0][0x610] ;  /* 0x0001840000057ab9 */ /* 0x000fe20000000800 */
[----:B------:R-:W-:Y:S01]  /*7380*/  IMAD.MOV.U32 R3, RZ, RZ, 0x1 ;  /* 0x00000001ff037424 */ /* 0x000fe200078e00ff */
[----:B-1----:R-:W-:Y:S01]  /*7390*/  ISETP.NE.AND P1, PT, R4, 0x1, PT ;  /* 0x000000010400780c */ /* 0x002fe20003f25270 */
[----:B------:R-:W-:-:S02]  /*73a0*/  IMAD.MOV R4, RZ, RZ, -R2 ;  /* 0x000000ffff047224 */ /* 0x000fc400078e0a02 */
[----:B------:R-:W-:Y:S02]  /*73b0*/  IMAD R2, R2, UR17, R15 ;  /* 0x0000001102027c24 */ /* 0x000fe4000f8e020f */
[----:B------:R-:W-:Y:S01]  /*73c0*/  IMAD R13, R4, UR4, R13 ;  /* 0x00000004040d7c24 */ /* 0x000fe2000f8e020d */
[----:B------:R-:W-:-:S07]  /*73d0*/  ULDC UR4, c[0x0][0x600] ;  /* 0x0001800000047ab9 */ /* 0x000fce0000000800 */
[----:B0-----:R-:W-:-:S04]  /*73e0*/  @P1 IMAD R11, R14, R20, R9 ;  /* 0x000000140e0b1224 */ /* 0x001fc800078e0209 */
[----:B------:R-:W-:Y:S02]  /*73f0*/  IMAD R11, R2, UR5, R11 ;  /* 0x00000005020b7c24 */ /* 0x000fe4000f8e020b */
[----:B------:R-:W-:-:S05]  /*7400*/  IMAD R2, R13, UR4, R12 ;  /* 0x000000040d027c24 */ /* 0x000fca000f8e020c */
[----:B------:R-:W-:Y:S02]  /*7410*/  SEL R22, R2, R11, !P1 ;  /* 0x0000000b02167207 */ /* 0x000fe40004800000 */
[----:B------:R-:W-:Y:S01]  /*7420*/  SEL R19, R11, R2, !P1 ;  /* 0x000000020b137207 */ /* 0x000fe20004800000 */
[----:B------:R-:W-:-:S07]  /*7430*/  IMAD.MOV.U32 R2, RZ, RZ, R10 ;  /* 0x000000ffff027224 */ /* 0x000fce00078e000a */
.L_x_173:
[----:B------:R-:W-:Y:S05]  /*7440*/  BSYNC B1 ;  /* 0x0000000000017941 */ /* 0x000fea0003800000 */
.L_x_172:
[----:B------:R-:W-:-:S13]  /*7450*/  LOP3.LUT P1, RZ, R3, 0xff, RZ, 0xc0, !PT ;  /* 0x000000ff03ff7812 */ /* 0x000fda000782c0ff */
[----:B------:R-:W-:Y:S05]  /*7460*/  @P1 BRA `(.L_x_176) ;  /* 0xfffffff400301947 */ /* 0x000fea000383ffff */
[----:B------:R-:W-:Y:S05]  /*7470*/  BSYNC B0 ;  /* 0x0000000000007941 */ /* 0x000fea0003800000 */
.L_x_164:
[----:B------:R-:W-:-:S03]  /*7480*/  UMOV UR4, 0xffffffff ;  /* 0xffffffff00047882 */ /* 0x000fc60000000000 */
[----:B------:R-:W-:Y:S05]  /*7490*/  BRA.DIV UR4, `(.L_x_177) ;  /* 0x0000000e04387947 */ /* 0x000fea000b800000 */
[----:B------:R-:W-:-:S13]  /*74a0*/  ELECT P6, URZ, PT ;  /* 0x00000000003f782f */ /* 0x000fda00038c0000 */
.L_x_207:
[----:B------:R-:W-:Y:S04]  /*74b0*/  BSSY B0, `(.L_x_178) ;  /* 0x00000a9000007945 */ /* 0x000fe80003800000 */
[----:B------:R-:W-:Y:S05]  /*74c0*/  @!P6 BRA `(.L_x_179) ;  /* 0x00000008009ce947 */ /* 0x000fea0003800000 */
[----:B------:R-:W-:-:S04]  /*74d0*/  LOP3.LUT R16, R16, 0x2, RZ, 0xfc, !PT ;  /* 0x0000000210107812 */ /* 0x000fc800078efcff */
[----:B------:R-:W-:-:S13]  /*74e0*/  ISETP.NE.AND P0, PT, R16, 0x3, PT ;  /* 0x000000031000780c */ /* 0x000fda0003f05270 */
[----:B------:R-:W-:Y:S05]  /*74f0*/  @!P0 BRA `(.L_x_180) ;  /* 0x0000000000048947 */ /* 0x000fea0003800000 */
[----:B------:R-:W-:Y:S01]  /*7500*/  BPT.TRAP 0x1 ;  /* 0x000000040000795c */ /* 0x000fe20000300000 */
.L_x_180:
[----:B------:R-:W0:Y:S01]  /*7510*/  S2R R3, SR_CgaCtaId ;  /* 0x0000000000037919 */ /* 0x000e220000008800 */
[----:B------:R-:W-:Y:S02]  /*7520*/  MOV R2, 0x400 ;  /* 0x0000040000027802 */ /* 0x000fe40000000f00 */
[----:B------:R-:W-:Y:S02]  /*7530*/  SHF.L.U32 R4, R0, 0x1f, RZ ;  /* 0x0000001f00047819 */ /* 0x000fe400000006ff */
[----:B0-----:R-:W-:-:S05]  /*7540*/  LEA R2, R3, R2, 0x18 ;  /* 0x0000000203027211 */ /* 0x001fca00078ec0ff */
[----:B------:R-:W-:-:S04]  /*7550*/  VIADD R2, R2, 0x90 ;  /* 0x0000009002027836 */ /* 0x000fc80000000000 */
[C---:B------:R-:W-:Y:S02]  /*7560*/  IMAD R9, R7.reuse, 0x8, R2 ;  /* 0x0000000807097824 */ /* 0x040fe400078e0202 */
[----:B------:R-:W-:Y:S02]  /*7570*/  VIADD R7, R7, 0x1 ;  /* 0x0000000107077836 */ /* 0x000fe40000000000 */
[----:B------:R-:W0:Y:S03]  /*7580*/  SYNCS.PHASECHK.TRANS64.TRYWAIT P0, [R9+URZ], R4 ;  /* 0x00000004090075a7 */ /* 0x000e26000800017f */
[----:B------:R-:W-:-:S04]  /*7590*/  ISETP.NE.AND P1, PT, R7, 0x12, PT ;  /* 0x000000120700780c */ /* 0x000fc80003f25270 */
[----:B------:R-:W-:Y:S02]  /*75a0*/  SEL R3, RZ, 0x1, P1 ;  /* 0x00000001ff037807 */ /* 0x000fe40000800000 */
[----:B------:R-:W-:Y:S02]  /*75b0*/  SEL R7, R7, RZ, P1 ;  /* 0x000000ff07077207 */ /* 0x000fe40000800000 */
[----:B------:R-:W-:-:S03]  /*75c0*/  LOP3.LUT R6, R0, R3, RZ, 0x3c, !PT ;  /* 0x0000000300067212 */ /* 0x000fc600078e3cff */
[----:B------:R-:W-:Y:S01]  /*75d0*/  IMAD R8, R7, 0x8, R2 ;  /* 0x0000000807087824 */ /* 0x000fe200078e0202 */
[----:B------:R-:W-:Y:S01]  /*75e0*/  SHF.L.U32 R5, R6, 0x1f, RZ ;  /* 0x0000001f06057819 */ /* 0x000fe200000006ff */
[----:B0-----:R-:W-:Y:S06]  /*75f0*/  @!P0 BRA `(.L_x_181) ;  /* 0x0000000c00008947 */ /* 0x001fec0003800000 */
.L_x_208:
[----:B------:R-:W1:Y:S01]  /*7600*/  SYNCS.PHASECHK.TRANS64.TRYWAIT P0, [R8+URZ], R5 ;  /* 0x00000005080075a7 */ /* 0x000e62000800017f */
[----:B------:R-:W-:-:S05]  /*7610*/  VIADD R0, R7, 0x1 ;  /* 0x0000000107007836 */ /* 0x000fca0000000000 */
[----:B------:R-:W-:-:S04]  /*7620*/  ISETP.NE.AND P1, PT, R0, 0x12, PT ;  /* 0x000000120000780c */ /* 0x000fc80003f25270 */
[----:B------:R-:W-:Y:S02]  /*7630*/  SEL R3, RZ, 0x1, P1 ;  /* 0x00000001ff037807 */ /* 0x000fe40000800000 */
[----:B------:R-:W-:Y:S02]  /*7640*/  SEL R7, R0, RZ, P1 ;  /* 0x000000ff00077207 */ /* 0x000fe40000800000 */
[----:B------:R-:W-:-:S03]  /*7650*/  LOP3.LUT R6, R6, R3, RZ, 0x3c, !PT ;  /* 0x0000000306067212 */ /* 0x000fc600078e3cff */
[----:B0-----:R-:W-:Y:S01]  /*7660*/  IMAD R9, R7, 0x8, R2 ;  /* 0x0000000807097824 */ /* 0x001fe200078e0202 */
[----:B------:R-:W-:Y:S01]  /*7670*/  SHF.L.U32 R4, R6, 0x1f, RZ ;  /* 0x0000001f06047819 */ /* 0x000fe200000006ff */
[----:B-1----:R-:W-:Y:S06]  /*7680*/  @!P0 BRA `(.L_x_182) ;  /* 0x0000000800f08947 */ /* 0x002fec0003800000 */
.L_x_209:
        /* <DEDUP_REMOVED lines=9> */
.L_x_210:
        /* <DEDUP_REMOVED lines=9> */
.L_x_211:
        /* <DEDUP_REMOVED lines=9> */
.L_x_212:
        /* <DEDUP_REMOVED lines=9> */
.L_x_213:
        /* <DEDUP_REMOVED lines=9> */
.L_x_214:
        /* <DEDUP_REMOVED lines=9> */
.L_x_215:
        /* <DEDUP_REMOVED lines=9> */
.L_x_216:
        /* <DEDUP_REMOVED lines=9> */
.L_x_217:
        /* <DEDUP_REMOVED lines=9> */
.L_x_218:
        /* <DEDUP_REMOVED lines=9> */
.L_x_219:
        /* <DEDUP_REMOVED lines=9> */
.L_x_220:
        /* <DEDUP_REMOVED lines=9> */
.L_x_221:
        /* <DEDUP_REMOVED lines=9> */
.L_x_222:
[----:B------:R-:W1:Y:S01]  /*7de0*/  SYNCS.PHASECHK.TRANS64.TRYWAIT P0, [R8+URZ], R5 ;  /* 0x00000005080075a7 */ /* 0x000e62000800017f */
[----:B------:R-:W-:-:S05]  /*7df0*/  VIADD R0, R7, 0x1 ;  /* 0x0000000107007836 */ /* 0x000fca0000000000 */
[----:B------:R-:W-:-:S04]  /*7e00*/  ISETP.NE.AND P1, PT, R0, 0x12, PT ;  /* 0x000000120000780c */ /* 0x000fc80003f25270 */
[----:B------:R-:W-:Y:S02]  /*7e10*/  SEL R3, RZ, 0x1, P1 ;  /* 0x00000001ff037807 */ /* 0x000fe40000800000 */
[----:B------:R-:W-:Y:S02]  /*7e20*/  SEL R7, R0, RZ, P1 ;  /* 0x000000ff00077207 */ /* 0x000fe40000800000 */
[----:B0-----:R-:W-:-:S03]  /*7e30*/  LOP3.LUT R9, R6, R3, RZ, 0x3c, !PT ;  /* 0x0000000306097212 */ /* 0x001fc600078e3cff */
[----:B------:R-:W-:Y:S01]  /*7e40*/  IMAD R11, R7, 0x8, R2 ;  /* 0x00000008070b7824 */ /* 0x000fe200078e0202 */
[----:B------:R-:W-:Y:S01]  /*7e50*/  SHF.L.U32 R6, R9, 0x1f, RZ ;  /* 0x0000001f09067819 */ /* 0x000fe200000006ff */
[----:B-1----:R-:W-:Y:S06]  /*7e60*/  @!P0 BRA `(.L_x_196) ;  /* 0x0000000800108947 */ /* 0x002fec0003800000 */
.L_x_223:
[----:B------:R-:W1:Y:S01]  /*7e70*/  SYNCS.PHASECHK.TRANS64.TRYWAIT P0, [R11+URZ], R6 ;  /* 0x000000060b0075a7 */ /* 0x000e62000800017f */
[----:B------:R-:W-:-:S05]  /*7e80*/  VIADD R0, R7, 0x1 ;  /* 0x0000000107007836 */ /* 0x000fca0000000000 */
[----:B------:R-:W-:-:S04]  /*7e90*/  ISETP.NE.AND P1, PT, R0, 0x12, PT ;  /* 0x000000120000780c */ /* 0x000fc80003f25270 */
[----:B------:R-:W-:Y:S02]  /*7ea0*/  SEL R4, RZ, 0x1, P1 ;  /* 0x00000001ff047807 */ /* 0x000fe40000800000 */
[----:B------:R-:W-:Y:S02]  /*7eb0*/  SEL R3, R0, RZ, P1 ;  /* 0x000000ff00037207 */ /* 0x000fe40000800000 */
[----:B------:R-:W-:Y:S01]  /*7ec0*/  LOP3.LUT R0, R9, R4, RZ, 0x3c, !PT ;  /* 0x0000000409007212 */ /* 0x000fe200078e3cff */
[----:B-1----:R-:W-:Y:S06]  /*7ed0*/  @!P0 BRA `(.L_x_197) ;  /* 0x0000000800088947 */ /* 0x002fec0003800000 */
.L_x_224:
[----:B------:R-:W-:Y:S01]  /*7ee0*/  IMAD R3, R3, 0x8, R2 ;  /* 0x0000000803037824 */ /* 0x000fe200078e0202 */
[----:B------:R-:W-:-:S07]  /*7ef0*/  SHF.L.U32 R0, R0, 0x1f, RZ ;  /* 0x0000001f00007819 */ /* 0x000fce00000006ff */
.L_x_198:
[----:B--2---:R2:W3:Y:S02]  /*7f00*/  SYNCS.PHASECHK.TRANS64.TRYWAIT P0, [R3+URZ], R0 ;  /* 0x00000000030075a7 */ /* 0x0044e4000800017f */
[----:B---3--:R-:W-:Y:S05]  /*7f10*/  @!P0 NANOSLEEP.SYNCS 0x989680 ;  /* 0x009896800000895d */ /* 0x008fea0003900000 */
[----:B------:R-:W3:Y:S02]  /*7f20*/  @!P0 SYNCS.PHASECHK.TRANS64 P0, [R3+URZ], R0 ;  /* 0x00000000030085a7 */ /* 0x000ee4000800007f */
[----:B---3--:R-:W-:Y:S05]  /*7f30*/  @!P0 BRA `(.L_x_198) ;  /* 0xfffffffc00f08947 */ /* 0x008fea000383ffff */
.L_x_179:
[----:B------:R-:W-:Y:S05]  /*7f40*/  BSYNC B0 ;  /* 0x0000000000007941 */ /* 0x000fea0003800000 */
.L_x_178:
[----:B------:R-:W-:Y:S05]  /*7f50*/  EXIT ;  /* 0x000000000000794d */ /* 0x000fea0003800000 */
.L_x_16:
[----:B-1----:R1:W2:Y:S02]  /*7f60*/  SYNCS.PHASECHK.TRANS64.TRYWAIT P0, [R95+URZ], R0 ;  /* 0x000000005f0075a7 */ /* 0x0022a4000800017f */
[----:B--2---:R-:W-:Y:S05]  /*7f70*/  @!P0 NANOSLEEP.SYNCS 0x989680 ;  /* 0x009896800000895d */ /* 0x004fea0003900000 */
[----:B------:R-:W2:Y:S02]  /*7f80*/  @!P0 SYNCS.PHASECHK.TRANS64 P0, [R95+URZ], R0 ;  /* 0x000000005f0085a7 */ /* 0x000ea4000800007f */
[----:B--2---:R-:W-:Y:S05]  /*7f90*/  @!P0 BRA `(.L_x_16) ;  /* 0xfffffffc00f08947 */ /* 0x004fea000383ffff */
[----:B------:R-:W-:Y:S05]  /*7fa0*/  BRA `(.L_x_199) ;  /* 0xffffff9400d07947 */ /* 0x000fea000383ffff */
.L_x_21:
[----:B--2---:R2:W3:Y:S02]  /*7fb0*/  SYNCS.PHASECHK.TRANS64.TRYWAIT P1, [R3+URZ], R0 ;  /* 0x00000000030075a7 */ /* 0x0044e4000802017f */
[----:B---3--:R-:W-:Y:S05]  /*7fc0*/  @!P1 NANOSLEEP.SYNCS 0x989680 ;  /* 0x009896800000995d */ /* 0x008fea0003900000 */
[----:B------:R-:W3:Y:S02]  /*7fd0*/  @!P1 SYNCS.PHASECHK.TRANS64 P1, [R3+URZ], R0 ;  /* 0x00000000030095a7 */ /* 0x000ee4000802007f */
[----:B---3--:R-:W-:Y:S05]  /*7fe0*/  @!P1 BRA `(.L_x_21) ;  /* 0xfffffffc00f09947 */ /* 0x008fea000383ffff */
[----:B------:R-:W-:Y:S05]  /*7ff0*/  BRA `(.L_x_20) ;  /* 0xffffff9800347947 */ /* 0x000fea000383ffff */
.L_x_26:
[----:B--2---:R-:W-:-:S04]  /*8000*/  IMAD.U32 R4, RZ, RZ, UR4 ;  /* 0x00000004ff047e24 */ /* 0x004fc8000f8e00ff */
[----:B------:R2:W3:Y:S03]  /*8010*/  SYNCS.PHASECHK.TRANS64.TRYWAIT P1, [R4+URZ], R3 ;  /* 0x00000003040075a7 */ /* 0x0004e6000802017f */
[----:B---3--:R-:W-:Y:S05]  /*8020*/  @!P1 NANOSLEEP.SYNCS 0x989680 ;  /* 0x009896800000995d */ /* 0x008fea0003900000 */
[----:B------:R-:W3:Y:S02]  /*8030*/  @!P1 SYNCS.PHASECHK.TRANS64 P1, [R4+URZ], R3 ;  /* 0x00000003040095a7 */ /* 0x000ee4000802007f */
[----:B---3--:R-:W-:Y:S05]  /*8040*/  @!P1 BRA `(.L_x_26) ;  /* 0xfffffffc00ec9947 */ /* 0x008fea000383ffff */
[----:B------:R-:W-:Y:S05]  /*8050*/  BRA `(.L_x_25) ;  /* 0xffffff9800ac7947 */ /* 0x000fea000383ffff */
.L_x_32:
[----:B---3--:R3:W4:Y:S02]  /*8060*/  SYNCS.PHASECHK.TRANS64.TRYWAIT P0, [R95+URZ+0x10], R0 ;  /* 0x000010005f0075a7 */ /* 0x008724000800017f */
[----:B----4-:R-:W-:Y:S05]  /*8070*/  @!P0 NANOSLEEP.SYNCS 0x989680 ;  /* 0x009896800000895d */ /* 0x010fea0003900000 */
[----:B------:R-:W4:Y:S02]  /*8080*/  @!P0 SYNCS.PHASECHK.TRANS64 P0, [R95+URZ+0x10], R0 ;  /* 0x000010005f0085a7 */ /* 0x000f24000800007f */
[----:B----4-:R-:W-:Y:S05]  /*8090*/  @!P0 BRA `(.L_x_32) ;  /* 0xfffffffc00f08947 */ /* 0x010fea000383ffff */
[----:B------:R-:W-:Y:S05]  /*80a0*/  BRA `(.L_x_200) ;  /* 0xffffff9c00a47947 */ /* 0x000fea000383ffff */
.L_x_165:
[----:B------:R-:W-:Y:S01]  /*80b0*/  BSSY B1, `(.L_x_201) ;  /* 0x0000006000017945 */ /* 0x000fe20003800000 */
[----:B------:R-:W-:-:S07]  /*80c0*/  IMAD.MOV.U32 R15, RZ, RZ, -0x1 ;  /* 0xffffffffff0f7424 */ /* 0x000fce00078e00ff */
[----:B-----5:R-:W-:Y:S05]  /*80d0*/  WARPSYNC.COLLECTIVE R15, `(.L_x_202) ;  /* 0x000000000f0c7348 */ /* 0x020fea0003c00000 */
[----:B------:R-:W-:Y:S02]  /*80e0*/  ELECT P6, UR62, PT ;  /* 0x00000000003e782f */ /* 0x000fe400038c0000 */
[----:B------:R-:W-:Y:S01]  /*80f0*/  MOV R14, UR62 ;  /* 0x0000003e000e7c02 */ /* 0x000fe20008000f00 */
[----:B-----5:R-:W-:Y:S10]  /*8100*/  ENDCOLLECTIVE ;  /* 0x000000000000791b */ /* 0x020ff40003800000 */
.L_x_202:
[----:B------:R-:W-:Y:S05]  /*8110*/  BSYNC B1 ;  /* 0x0000000000017941 */ /* 0x000fea0003800000 */
.L_x_201:
[----:B------:R-:W-:Y:S05]  /*8120*/  BRA `(.L_x_203) ;  /* 0xffffffe8000c7947 */ /* 0x000fea000383ffff */
.L_x_168:
[----:B0-----:R0:W1:Y:S02]  /*8130*/  SYNCS.PHASECHK.TRANS64.TRYWAIT P1, [R10+URZ+0x90], R5 ;  /* 0x000090050a0075a7 */ /* 0x001064000802017f */
[----:B-1----:R-:W-:Y:S05]  /*8140*/  @!P1 NANOSLEEP.SYNCS 0x989680 ;  /* 0x009896800000995d */ /* 0x002fea0003900000 */
[----:B------:R-:W1:Y:S02]  /*8150*/  @!P1 SYNCS.PHASECHK.TRANS64 P1, [R10+URZ+0x90], R5 ;  /* 0x000090050a0095a7 */ /* 0x000e64000802007f */
[----:B-1----:R-:W-:Y:S05]  /*8160*/  @!P1 BRA `(.L_x_168) ;  /* 0xfffffffc00f09947 */ /* 0x002fea000383ffff */
[----:B------:R-:W-:Y:S05]  /*8170*/  BRA `(.L_x_204) ;  /* 0xffffffe800407947 */ /* 0x000fea000383ffff */
.L_x_177:
[----:B------:R-:W-:Y:S01]  /*8180*/  BSSY B0, `(.L_x_205) ;  /* 0x0000006000007945 */ /* 0x000fe20003800000 */
[----:B------:R-:W-:-:S07]  /*8190*/  IMAD.MOV.U32 R15, RZ, RZ, -0x1 ;  /* 0xffffffffff0f7424 */ /* 0x000fce00078e00ff */
[----:B-----5:R-:W-:Y:S05]  /*81a0*/  WARPSYNC.COLLECTIVE R15, `(.L_x_206) ;  /* 0x000000000f0c7348 */ /* 0x020fea0003c00000 */
[----:B------:R-:W-:Y:S02]  /*81b0*/  ELECT P6, UR62, PT ;  /* 0x00000000003e782f */ /* 0x000fe400038c0000 */
[----:B------:R-:W-:Y:S01]  /*81c0*/  MOV R14, UR62 ;  /* 0x0000003e000e7c02 */ /* 0x000fe20008000f00 */
[----:B-----5:R-:W-:Y:S10]  /*81d0*/  ENDCOLLECTIVE ;  /* 0x000000000000791b */ /* 0x020ff40003800000 */
.L_x_206:
[----:B------:R-:W-:Y:S05]  /*81e0*/  BSYNC B0 ;  /* 0x0000000000007941 */ /* 0x000fea0003800000 */
.L_x_205:
[----:B------:R-:W-:Y:S05]  /*81f0*/  BRA `(.L_x_207) ;  /* 0xfffffff000ac7947 */ /* 0x000fea000383ffff */
.L_x_181:
[----:B0-----:R0:W1:Y:S02]  /*8200*/  SYNCS.PHASECHK.TRANS64.TRYWAIT P0, [R9+URZ], R4 ;  /* 0x00000004090075a7 */ /* 0x001064000800017f */
[----:B-1----:R-:W-:Y:S05]  /*8210*/  @!P0 NANOSLEEP.SYNCS 0x989680 ;  /* 0x009896800000895d */ /* 0x002fea0003900000 */
[----:B------:R-:W1:Y:S02]  /*8220*/  @!P0 SYNCS.PHASECHK.TRANS64 P0, [R9+URZ], R4 ;  /* 0x00000004090085a7 */ /* 0x000e64000800007f */
[----:B-1----:R-:W-:Y:S05]  /*8230*/  @!P0 BRA `(.L_x_181) ;  /* 0xfffffffc00f08947 */ /* 0x002fea000383ffff */
[----:B------:R-:W-:Y:S05]  /*8240*/  BRA `(.L_x_208) ;  /* 0xfffffff000ec7947 */ /* 0x000fea000383ffff */
.L_x_182:
[----:B0-----:R0:W1:Y:S02]  /*8250*/  SYNCS.PHASECHK.TRANS64.TRYWAIT P0, [R8+URZ], R5 ;  /* 0x00000005080075a7 */ /* 0x001064000800017f */
[----:B-1----:R-:W-:Y:S05]  /*8260*/  @!P0 NANOSLEEP.SYNCS 0x989680 ;  /* 0x009896800000895d */ /* 0x002fea0003900000 */
[----:B------:R-:W1:Y:S02]  /*8270*/  @!P0 SYNCS.PHASECHK.TRANS64 P0, [R8+URZ], R5 ;  /* 0x00000005080085a7 */ /* 0x000e64000800007f */
[----:B-1----:R-:W-:Y:S05]  /*8280*/  @!P0 BRA `(.L_x_182) ;  /* 0xfffffffc00f08947 */ /* 0x002fea000383ffff */
[----:B------:R-:W-:Y:S05]  /*8290*/  BRA `(.L_x_209) ;  /* 0xfffffff000fc7947 */ /* 0x000fea000383ffff */
.L_x_183:
[----:B0-----:R0:W1:Y:S02]  /*82a0*/  SYNCS.PHASECHK.TRANS64.TRYWAIT P0, [R9+URZ], R4 ;  /* 0x00000004090075a7 */ /* 0x001064000800017f */
[----:B-1----:R-:W-:Y:S05]  /*82b0*/  @!P0 NANOSLEEP.SYNCS 0x989680 ;  /* 0x009896800000895d */ /* 0x002fea0003900000 */
[----:B------:R-:W1:Y:S02]  /*82c0*/  @!P0 SYNCS.PHASECHK.TRANS64 P0, [R9+URZ], R4 ;  /* 0x00000004090085a7 */ /* 0x000e64000800007f */
[----:B-1----:R-:W-:Y:S05]  /*82d0*/  @!P0 BRA `(.L_x_183) ;  /* 0xfffffffc00f08947 */ /* 0x002fea000383ffff */
[----:B------:R-:W-:Y:S05]  /*82e0*/  BRA `(.L_x_210) ;  /* 0xfffffff4000c7947 */ /* 0x000fea000383ffff */
.L_x_184:
[----:B0-----:R0:W1:Y:S02]  /*82f0*/  SYNCS.PHASECHK.TRANS64.TRYWAIT P0, [R8+URZ], R5 ;  /* 0x00000005080075a7 */ /* 0x001064000800017f */
[----:B-1----:R-:W-:Y:S05]  /*8300*/  @!P0 NANOSLEEP.SYNCS 0x989680 ;  /* 0x009896800000895d */ /* 0x002fea0003900000 */
[----:B------:R-:W1:Y:S02]  /*8310*/  @!P0 SYNCS.PHASECHK.TRANS64 P0, [R8+URZ], R5 ;  /* 0x00000005080085a7 */ /* 0x000e64000800007f */
[----:B-1----:R-:W-:Y:S05]  /*8320*/  @!P0 BRA `(.L_x_184) ;  /* 0xfffffffc00f08947 */ /* 0x002fea000383ffff */
[----:B------:R-:W-:Y:S05]  /*8330*/  BRA `(.L_x_211) ;  /* 0xfffffff4001c7947 */ /* 0x000fea000383ffff */
.L_x_185:
[----:B0-----:R0:W1:Y:S02]  /*8340*/  SYNCS.PHASECHK.TRANS64.TRYWAIT P0, [R9+URZ], R4 ;  /* 0x00000004090075a7 */ /* 0x001064000800017f */
[----:B-1----:R-:W-:Y:S05]  /*8350*/  @!P0 NANOSLEEP.SYNCS 0x989680 ;  /* 0x009896800000895d */ /* 0x002fea0003900000 */
[----:B------:R-:W1:Y:S02]  /*8360*/  @!P0 SYNCS.PHASECHK.TRANS64 P0, [R9+URZ], R4 ;  /* 0x00000004090085a7 */ /* 0x000e64000800007f */
[----:B-1----:R-:W-:Y:S05]  /*8370*/  @!P0 BRA `(.L_x_185) ;  /* 0xfffffffc00f08947 */ /* 0x002fea000383ffff */
[----:B------:R-:W-:Y:S05]  /*8380*/  BRA `(.L_x_212) ;  /* 0xfffffff4002c7947 */ /* 0x000fea000383ffff */
.L_x_186:
[----:B0-----:R0:W1:Y:S02]  /*8390*/  SYNCS.PHASECHK.TRANS64.TRYWAIT P0, [R8+URZ], R5 ;  /* 0x00000005080075a7 */ /* 0x001064000800017f */
[----:B-1----:R-:W-:Y:S05]  /*83a0*/  @!P0 NANOSLEEP.SYNCS 0x989680 ;  /* 0x009896800000895d */ /* 0x002fea0003900000 */
[----:B------:R-:W1:Y:S02]  /*83b0*/  @!P0 SYNCS.PHASECHK.TRANS64 P0, [R8+URZ], R5 ;  /* 0x00000005080085a7 */ /* 0x000e64000800007f */
[----:B-1----:R-:W-:Y:S05]  /*83c0*/  @!P0 BRA `(.L_x_186) ;  /* 0xfffffffc00f08947 */ /* 0x002fea000383ffff */
[----:B------:R-:W-:Y:S05]  /*83d0*/  BRA `(.L_x_213) ;  /* 0xfffffff4003c7947 */ /* 0x000fea000383ffff */
.L_x_187:
[----:B0-----:R0:W1:Y:S02]  /*83e0*/  SYNCS.PHASECHK.TRANS64.TRYWAIT P0, [R9+URZ], R4 ;  /* 0x00000004090075a7 */ /* 0x001064000800017f */
[----:B-1----:R-:W-:Y:S05]  /*83f0*/  @!P0 NANOSLEEP.SYNCS 0x989680 ;  /* 0x009896800000895d */ /* 0x002fea0003900000 */
[----:B------:R-:W1:Y:S02]  /*8400*/  @!P0 SYNCS.PHASECHK.TRANS64 P0, [R9+URZ], R4 ;  /* 0x00000004090085a7 */ /* 0x000e64000800007f */
[----:B-1----:R-:W-:Y:S05]  /*8410*/  @!P0 BRA `(.L_x_187) ;  /* 0xfffffffc00f08947 */ /* 0x002fea000383ffff */
[----:B------:R-:W-:Y:S05]  /*8420*/  BRA `(.L_x_214) ;  /* 0xfffffff4004c7947 */ /* 0x000fea000383ffff */
.L_x_188:
[----:B0-----:R0:W1:Y:S02]  /*8430*/  SYNCS.PHASECHK.TRANS64.TRYWAIT P0, [R8+URZ], R5 ;  /* 0x00000005080075a7 */ /* 0x001064000800017f */
[----:B-1----:R-:W-:Y:S05]  /*8440*/  @!P0 NANOSLEEP.SYNCS 0x989680 ;  /* 0x009896800000895d */ /* 0x002fea0003900000 */
[----:B------:R-:W1:Y:S02]  /*8450*/  @!P0 SYNCS.PHASECHK.TRANS64 P0, [R8+URZ], R5 ;  /* 0x00000005080085a7 */ /* 0x000e64000800007f */
[----:B-1----:R-:W-:Y:S05]  /*8460*/  @!P0 BRA `(.L_x_188) ;  /* 0xfffffffc00f08947 */ /* 0x002fea000383ffff */
[----:B------:R-:W-:Y:S05]  /*8470*/  BRA `(.L_x_215) ;  /* 0xfffffff4005c7947 */ /* 0x000fea000383ffff */
.L_x_189:
[----:B0-----:R0:W1:Y:S02]  /*8480*/  SYNCS.PHASECHK.TRANS64.TRYWAIT P0, [R9+URZ], R4 ;  /* 0x00000004090075a7 */ /* 0x001064000800017f */
[----:B-1----:R-:W-:Y:S05]  /*8490*/  @!P0 NANOSLEEP.SYNCS 0x989680 ;  /* 0x009896800000895d */ /* 0x002fea0003900000 */
[----:B------:R-:W1:Y:S02]  /*84a0*/  @!P0 SYNCS.PHASECHK.TRANS64 P0, [R9+URZ], R4 ;  /* 0x00000004090085a7 */ /* 0x000e64000800007f */
[----:B-1----:R-:W-:Y:S05]  /*84b0*/  @!P0 BRA `(.L_x_189) ;  /* 0xfffffffc00f08947 */ /* 0x002fea000383ffff */
[----:B------:R-:W-:Y:S05]  /*84c0*/  BRA `(.L_x_216) ;  /* 0xfffffff4006c7947 */ /* 0x000fea000383ffff */
.L_x_190:
[----:B0-----:R0:W1:Y:S02]  /*84d0*/  SYNCS.PHASECHK.TRANS64.TRYWAIT P0, [R8+URZ], R5 ;  /* 0x00000005080075a7 */ /* 0x001064000800017f */
[----:B-1----:R-:W-:Y:S05]  /*84e0*/  @!P0 NANOSLEEP.SYNCS 0x989680 ;  /* 0x009896800000895d */ /* 0x002fea0003900000 */
[----:B------:R-:W1:Y:S02]  /*84f0*/  @!P0 SYNCS.PHASECHK.TRANS64 P0, [R8+URZ], R5 ;  /* 0x00000005080085a7 */ /* 0x000e64000800007f */
[----:B-1----:R-:W-:Y:S05]  /*8500*/  @!P0 BRA `(.L_x_190) ;  /* 0xfffffffc00f08947 */ /* 0x002fea000383ffff */
[----:B------:R-:W-:Y:S05]  /*8510*/  BRA `(.L_x_217) ;  /* 0xfffffff4007c7947 */ /* 0x000fea000383ffff */
.L_x_191:
[----:B0-----:R0:W1:Y:S02]  /*8520*/  SYNCS.PHASECHK.TRANS64.TRYWAIT P0, [R9+URZ], R4 ;  /* 0x00000004090075a7 */ /* 0x001064000800017f */
[----:B-1----:R-:W-:Y:S05]  /*8530*/  @!P0 NANOSLEEP.SYNCS 0x989680 ;  /* 0x009896800000895d */ /* 0x002fea0003900000 */
[----:B------:R-:W1:Y:S02]  /*8540*/  @!P0 SYNCS.PHASECHK.TRANS64 P0, [R9+URZ], R4 ;  /* 0x00000004090085a7 */ /* 0x000e64000800007f */
[----:B-1----:R-:W-:Y:S05]  /*8550*/  @!P0 BRA `(.L_x_191) ;  /* 0xfffffffc00f08947 */ /* 0x002fea000383ffff */
[----:B------:R-:W-:Y:S05]  /*8560*/  BRA `(.L_x_218) ;  /* 0xfffffff4008c7947 */ /* 0x000fea000383ffff */
.L_x_192:
[----:B0-----:R0:W1:Y:S02]  /*8570*/  SYNCS.PHASECHK.TRANS64.TRYWAIT P0, [R8+URZ], R5 ;  /* 0x00000005080075a7 */ /* 0x001064000800017f */
[----:B-1----:R-:W-:Y:S05]  /*8580*/  @!P0 NANOSLEEP.SYNCS 0x989680 ;  /* 0x009896800000895d */ /* 0x002fea0003900000 */
[----:B------:R-:W1:Y:S02]  /*8590*/  @!P0 SYNCS.PHASECHK.TRANS64 P0, [R8+URZ], R5 ;  /* 0x00000005080085a7 */ /* 0x000e64000800007f */
[----:B-1----:R-:W-:Y:S05]  /*85a0*/  @!P0 BRA `(.L_x_192) ;  /* 0xfffffffc00f08947 */ /* 0x002fea000383ffff */
[----:B------:R-:W-:Y:S05]  /*85b0*/  BRA `(.L_x_219) ;  /* 0xfffffff4009c7947 */ /* 0x000fea000383ffff */
.L_x_193:
[----:B0-----:R0:W1:Y:S02]  /*85c0*/  SYNCS.PHASECHK.TRANS64.TRYWAIT P0, [R9+URZ], R4 ;  /* 0x00000004090075a7 */ /* 0x001064000800017f */
[----:B-1----:R-:W-:Y:S05]  /*85d0*/  @!P0 NANOSLEEP.SYNCS 0x989680 ;  /* 0x009896800000895d */ /* 0x002fea0003900000 */
[----:B------:R-:W1:Y:S02]  /*85e0*/  @!P0 SYNCS.PHASECHK.TRANS64 P0, [R9+URZ], R4 ;  /* 0x00000004090085a7 */ /* 0x000e64000800007f */
[----:B-1----:R-:W-:Y:S05]  /*85f0*/  @!P0 BRA `(.L_x_193) ;  /* 0xfffffffc00f08947 */ /* 0x002fea000383ffff */
[----:B------:R-:W-:Y:S05]  /*8600*/  BRA `(.L_x_220) ;  /* 0xfffffff400ac7947 */ /* 0x000fea000383ffff */
.L_x_194:
[----:B0-----:R0:W1:Y:S02]  /*8610*/  SYNCS.PHASECHK.TRANS64.TRYWAIT P0, [R8+URZ], R5 ;  /* 0x00000005080075a7 */ /* 0x001064000800017f */
[----:B-1----:R-:W-:Y:S05]  /*8620*/  @!P0 NANOSLEEP.SYNCS 0x989680 ;  /* 0x009896800000895d */ /* 0x002fea0003900000 */
[----:B------:R-:W1:Y:S02]  /*8630*/  @!P0 SYNCS.PHASECHK.TRANS64 P0, [R8+URZ], R5 ;  /* 0x00000005080085a7 */ /* 0x000e64000800007f */
[----:B-1----:R-:W-:Y:S05]  /*8640*/  @!P0 BRA `(.L_x_194) ;  /* 0xfffffffc00f08947 */ /* 0x002fea000383ffff */
[----:B------:R-:W-:Y:S05]  /*8650*/  BRA `(.L_x_221) ;  /* 0xfffffff400bc7947 */ /* 0x000fea000383ffff */
.L_x_195:
[----:B0-----:R0:W1:Y:S02]  /*8660*/  SYNCS.PHASECHK.TRANS64.TRYWAIT P0, [R9+URZ], R4 ;  /* 0x00000004090075a7 */ /* 0x001064000800017f */
[----:B-1----:R-:W-:Y:S05]  /*8670*/  @!P0 NANOSLEEP.SYNCS 0x989680 ;  /* 0x009896800000895d */ /* 0x002fea0003900000 */
[----:B------:R-:W1:Y:S02]  /*8680*/  @!P0 SYNCS.PHASECHK.TRANS64 P0, [R9+URZ], R4 ;  /* 0x00000004090085a7 */ /* 0x000e64000800007f */
[----:B-1----:R-:W-:Y:S05]  /*8690*/  @!P0 BRA `(.L_x_195) ;  /* 0xfffffffc00f08947 */ /* 0x002fea000383ffff */
[----:B------:R-:W-:Y:S05]  /*86a0*/  BRA `(.L_x_222) ;  /* 0xfffffff400cc7947 */ /* 0x000fea000383ffff */
.L_x_196:
[----:B0-----:R0:W1:Y:S02]  /*86b0*/  SYNCS.PHASECHK.TRANS64.TRYWAIT P0, [R8+URZ], R5 ;  /* 0x00000005080075a7 */ /* 0x001064000800017f */
[----:B-1----:R-:W-:Y:S05]  /*86c0*/  @!P0 NANOSLEEP.SYNCS 0x989680 ;  /* 0x009896800000895d */ /* 0x002fea0003900000 */
[----:B------:R-:W1:Y:S02]  /*86d0*/  @!P0 SYNCS.PHASECHK.TRANS64 P0, [R8+URZ], R5 ;  /* 0x00000005080085a7 */ /* 0x000e64000800007f */
[----:B-1----:R-:W-:Y:S05]  /*86e0*/  @!P0 BRA `(.L_x_196) ;  /* 0xfffffffc00f08947 */ /* 0x002fea000383ffff */
[----:B------:R-:W-:Y:S05]  /*86f0*/  BRA `(.L_x_223) ;  /* 0xfffffff400dc7947 */ /* 0x000fea000383ffff */
.L_x_197:
[----:B-1----:R1:W2:Y:S02]  /*8700*/  SYNCS.PHASECHK.TRANS64.TRYWAIT P0, [R11+URZ], R6 ;  /* 0x000000060b0075a7 */ /* 0x0022a4000800017f */
[----:B--2---:R-:W-:Y:S05]  /*8710*/  @!P0 NANOSLEEP.SYNCS 0x989680 ;  /* 0x009896800000895d */ /* 0x004fea0003900000 */
[----:B------:R-:W2:Y:S02]  /*8720*/  @!P0 SYNCS.PHASECHK.TRANS64 P0, [R11+URZ], R6 ;  /* 0x000000060b0085a7 */ /* 0x000ea4000800007f */
[----:B--2---:R-:W-:Y:S05]  /*8730*/  @!P0 BRA `(.L_x_197) ;  /* 0xfffffffc00f08947 */ /* 0x004fea000383ffff */
[----:B------:R-:W-:Y:S05]  /*8740*/  BRA `(.L_x_224) ;  /* 0xfffffff400e47947 */ /* 0x000fea000383ffff */
.L_x_225:
[----:B------:R-:W-:-:S00]  /*8750*/  BRA `(.L_x_225) ;  /* 0xfffffffc00fc7947 */ /* 0x000fc0000383ffff */
[----:B------:R-:W-:-:S00]  /*8760*/  NOP ;  /* 0x0000000000007918 */ /* 0x000fc00000000000 */
        /* <DEDUP_REMOVED lines=9> */
.L_x_226:


//--------------------- .nv.global.init           --------------------------
	.section	.nv.global.init,"aw",@progbits
.nv.global.init:
	.type		$str$22,@object
	.size		$str$22,($str$23 - $str$22)
$str$22:
        /*0000*/ 	.byte	0x6b, 0x5f, 0x74, 0x69, 0x6c, 0x65, 0x5f, 0x63, 0x6f, 0x75, 0x6e, 0x74, 0x20, 0x3e, 0x3d, 0x20
        /*0010*/ 	.byte	0x31, 0x00
	.type		$str$23,@object
	.size		$str$23,(__unnamed_1 - $str$23)
$str$23:
        /*0012*/ 	.byte	0x2f, 0x74, 0x6d, 0x70, 0x2f, 0x63, 0x75, 0x74, 0x6c, 0x61, 0x73, 0x73, 0x5f, 0x73, 0x77, 0x65
        /*0022*/ 	.byte	0x65, 0x70, 0x5f, 0x73, 0x72, 0x63, 0x2f, 0x69, 0x6e, 0x63, 0x6c, 0x75, 0x64, 0x65, 0x2f, 0x63
        /*0032*/ 	.byte	0x75, 0x74, 0x6c, 0x61, 0x73, 0x73, 0x2f, 0x67, 0x65, 0x6d, 0x6d, 0x2f, 0x63, 0x6f, 0x6c, 0x6c
        /*0042*/ 	.byte	0x65, 0x63, 0x74, 0x69, 0x76, 0x65, 0x2f, 0x73, 0x6d, 0x39, 0x30, 0x5f, 0x6d, 0x6d, 0x61, 0x5f
        /*0052*/ 	.byte	0x74, 0x6d, 0x61, 0x5f, 0x67, 0x6d, 0x6d, 0x61, 0x5f, 0x73, 0x73, 0x5f, 0x77, 0x61, 0x72, 0x70
        /*0062*/ 	.byte	0x73, 0x70, 0x65, 0x63, 0x69, 0x61, 0x6c, 0x69, 0x7a, 0x65, 0x64, 0x2e, 0x68, 0x70, 0x70, 0x00
	.type		__unnamed_1,@object
	.size		__unnamed_1,(.L_0 - __unnamed_1)
__unnamed_1:
        /*0072*/ 	.byte	0x76, 0x6f, 0x69, 0x64, 0x20, 0x63, 0x75, 0x74, 0x6c, 0x61, 0x73, 0x73, 0x3a, 0x3a, 0x67, 0x65
        /* <DEDUP_REMOVED lines=180> */
        /*0bc2*/ 	.byte	0x5d, 0x00
.L_0:


//--------------------- .nv.shared._ZN7cutlass13device_kernelINS_4gemm6kernel13GemmUniversalIN4cute5tupleIJiiiiEEENS1_10collective13CollectiveMmaINS1_34MainloopSm90TmaGmmaWarpSpecializedILi18ENS5_IJNS4_1CILi1EEESB_SB_EEENS1_32KernelTmaWarpSpecializedPingpongEEENS5_IJNSA_ILi64EEENSA_ILi128EEENSA_ILi32EEEEEENS_10bfloat16_tENS5_IJlSB_lEEESJ_SK_NS4_8TiledMMAINS4_8MMA_AtomIJNS4_4SM904GMMA28MMA_64x128x16_F32BF16BF16_SSILNSO_5MajorE0ELSQ_0ELNSO_7ScaleInE1ELSR_1EEEEEENS4_6LayoutISC_NS5_IJNSA_ILi0EEESV_SV_EEEEENS5_IJNS4_10UnderscoreESY_SY_EEEEENS4_13SM90_TMA_LOADENS4_14ComposedLayoutINS4_7SwizzleILi2ELi4ELi3EEENS4_18smem_ptr_flag_bitsILi16EEENSU_INS5_IJNSA_ILi8EEESH_EEENS5_IJSH_SB_EEEEEEEvNS4_8identityES11_S1B_vS1C_EENS_8epilogue10collective6detail29Sm90TmaWarpSpecializedAdapterINS1F_15DefaultEpilogueISJ_SK_SK_NS1E_6thread17LinearCombinationISJ_Li1EffLNS1J_9ScaleType4KindE0ELNS_15FloatRoundStyleE2ESJ_EENS1_15EpilogueDefaultEEEEEvvEEEEvNT_6ParamsE --------------------------
	.section	.nv.shared._ZN7cutlass13device_kernelINS_4gemm6kernel13GemmUniversalIN4cute5tupleIJiiiiEEENS1_10collective13CollectiveMmaINS1_34MainloopSm90TmaGmmaWarpSpecializedILi18ENS5_IJNS4_1CILi1EEESB_SB_EEENS1_32KernelTmaWarpSpecializedPingpongEEENS5_IJNSA_ILi64EEENSA_ILi128EEENSA_ILi32EEEEEENS_10bfloat16_tENS5_IJlSB_lEEESJ_SK_NS4_8TiledMMAINS4_8MMA_AtomIJNS4_4SM904GMMA28MMA_64x128x16_F32BF16BF16_SSILNSO_5MajorE0ELSQ_0ELNSO_7ScaleInE1ELSR_1EEEEEENS4_6LayoutISC_NS5_IJNSA_ILi0EEESV_SV_EEEEENS5_IJNS4_10UnderscoreESY_SY_EEEEENS4_13SM90_TMA_LOADENS4_14ComposedLayoutINS4_7SwizzleILi2ELi4ELi3EEENS4_18smem_ptr_flag_bitsILi16EEENSU_INS5_IJNSA_ILi8EEESH_EEENS5_IJSH_SB_EEEEEEEvNS4_8identityES11_S1B_vS1C_EENS_8epilogue10collective6detail29Sm90TmaWarpSpecializedAdapterINS1F_15DefaultEpilogueISJ_SK_SK_NS1E_6thread17LinearCombinationISJ_Li1EffLNS1J_9ScaleType4KindE0ELNS_15FloatRoundStyleE2ESJ_EENS1_15EpilogueDefaultEEEEEvvEEEEvNT_6ParamsE,"aw",@nobits
	.sectionflags	@""
	.align	16
	.zero		1024


//--------------------- .nv.shared.reserved.0     --------------------------
	.section	.nv.shared.reserved.0,"aw",@nobits
	.weak		__nv_reservedSMEM_offset_0_alias
	.size		__nv_reservedSMEM_offset_0_alias, 0, 0
	.other		__nv_reservedSMEM_offset_0_alias,@"STO_CUDA_RESERVED_SHARED STV_DEFAULT"
__nv_reservedSMEM_offset_0_alias:
	.zero		0


//--------------------- .nv.global                --------------------------
	.section	.nv.global,"aw",@nobits
.nv.global:
	.type		_ZN39_INTERNAL_1ba30d48_4_k_cu_082bac03_27064cute1_E,@object
	.size		_ZN39_INTERNAL_1ba30d48_4_k_cu_082bac03_27064cute1_E,(_ZN39_INTERNAL_1ba30d48_4_k_cu_082bac03_27064cuda3std3__45__cpo6cbeginE - _ZN39_INTERNAL_1ba30d48_4_k_cu_082bac03_27064cute1_E)
_ZN39_INTERNAL_1ba30d48_4_k_cu_082bac03_27064cute1_E:
	.zero		1
	.type		_ZN39_INTERNAL_1ba30d48_4_k_cu_082bac03_27064cuda3std3__45__cpo6cbeginE,@object
	.size		_ZN39_INTERNAL_1ba30d48_4_k_cu_082bac03_27064cuda3std3__45__cpo6cbeginE,(_ZN39_INTERNAL_1ba30d48_4_k_cu_082bac03_27064cuda3std3__48in_placeE - _ZN39_INTERNAL_1ba30d48_4_k_cu_082bac03_27064cuda3std3__45__cpo6cbeginE)
_ZN39_INTERNAL_1ba30d48_4_k_cu_082bac03_27064cuda3std3__45__cpo6cbeginE:
	.zero		1
	.type		_ZN39_INTERNAL_1ba30d48_4_k_cu_082bac03_27064cuda3std3__48in_placeE,@object
	.size		_ZN39_INTERNAL_1ba30d48_4_k_cu_082bac03_27064cuda3std3__48in_placeE,(_ZN39_INTERNAL_1ba30d48_4_k_cu_082bac03_27064cuda3std6ranges3__45__cpo9iter_moveE - _ZN39_INTERNAL_1ba30d48_4_k_cu_082bac03_27064cuda3std3__48in_placeE)
_ZN39_INTERNAL_1ba30d48_4_k_cu_082bac03_27064cuda3std3__48in_placeE:
	.zero		1
	.type		_ZN39_INTERNAL_1ba30d48_4_k_cu_082bac03_27064cuda3std6ranges3__45__cpo9iter_moveE,@object
	.size		_ZN39_INTERNAL_1ba30d48_4_k_cu_082bac03_27064cuda3std6ranges3__45__cpo9iter_moveE,(_ZN39_INTERNAL_1ba30d48_4_k_cu_082bac03_27064cuda3std3__45__cpo5beginE - _ZN39_INTERNAL_1ba30d48_4_k_cu_082bac03_27064cuda3std6ranges3__45__cpo9iter_moveE)
_ZN39_INTERNAL_1ba30d48_4_k_cu_082bac03_27064cuda3std6ranges3__45__cpo9iter_moveE:
	.zero		1
	.type		_ZN39_INTERNAL_1ba30d48_4_k_cu_082bac03_27064cuda3std3__45__cpo5beginE,@object
	.size		_ZN39_INTERNAL_1ba30d48_4_k_cu_082bac03_27064cuda3std3__45__cpo5beginE,(_ZN39_INTERNAL_1ba30d48_4_k_cu_082bac03_27064cuda3std3__441_GLOBAL__N__1ba30d48_4_k_cu_082bac03_27066ignoreE - _ZN39_INTERNAL_1ba30d48_4_k_cu_082bac03_27064cuda3std3__45__cpo5beginE)
_ZN39_INTERNAL_1ba30d48_4_k_cu_082bac03_27064cuda3std3__45__cpo5beginE:
	.zero		1
	.type		_ZN39_INTERNAL_1ba30d48_4_k_cu_082bac03_27064cuda3std3__441_GLOBAL__N__1ba30d48_4_k_cu_082bac03_27066ignoreE,@object
	.size		_ZN39_INTERNAL_1ba30d48_4_k_cu_082bac03_27064cuda3std3__441_GLOBAL__N__1ba30d48_4_k_cu_082bac03_27066ignoreE,(_ZN39_INTERNAL_1ba30d48_4_k_cu_082bac03_27064cute7productE - _ZN39_INTERNAL_1ba30d48_4_k_cu_082bac03_27064cuda3std3__441_GLOBAL__N__1ba30d48_4_k_cu_082bac03_27066ignoreE)
_ZN39_INTERNAL_1ba30d48_4_k_cu_082bac03_27064cuda3std3__441_GLOBAL__N__1ba30d48_4_k_cu_082bac03_27066ignoreE:
	.zero		1
	.type		_ZN39_INTERNAL_1ba30d48_4_k_cu_082bac03_27064cute7productE,@object
	.size		_ZN39_INTERNAL_1ba30d48_4_k_cu_082bac03_27064cute7productE,(_ZN39_INTERNAL_1ba30d48_4_k_cu_082bac03_27064cuda3std3__45__cpo3endE - _ZN39_INTERNAL_1ba30d48_4_k_cu_082bac03_27064cute7productE)
_ZN39_INTERNAL_1ba30d48_4_k_cu_082bac03_27064cute7productE:
	.zero		1
	.type		_ZN39_INTERNAL_1ba30d48_4_k_cu_082bac03_27064cuda3std3__45__cpo3endE,@object
	.size		_ZN39_INTERNAL_1ba30d48_4_k_cu_082bac03_27064cuda3std3__45__cpo3endE,(_ZN39_INTERNAL_1ba30d48_4_k_cu_082bac03_27064cuda3std3__419piecewise_constructE - _ZN39_INTERNAL_1ba30d48_4_k_cu_082bac03_27064cuda3std3__45__cpo3endE)
_ZN39_INTERNAL_1ba30d48_4_k_cu_082bac03_27064cuda3std3__45__cpo3endE:
	.zero		1
	.type		_ZN39_INTERNAL_1ba30d48_4_k_cu_082bac03_27064cuda3std3__419piecewise_constructE,@object
	.size		_ZN39_INTERNAL_1ba30d48_4_k_cu_082bac03_27064cuda3std3__419piecewise_constructE,(_ZN39_INTERNAL_1ba30d48_4_k_cu_082bac03_27064cuda3std3__45__cpo4cendE - _ZN39_INTERNAL_1ba30d48_4_k_cu_082bac03_27064cuda3std3__419piecewise_constructE)
_ZN39_INTERNAL_1ba30d48_4_k_cu_082bac03_27064cuda3std3__419piecewise_constructE:
	.zero		1
	.type		_ZN39_INTERNAL_1ba30d48_4_k_cu_082bac03_27064cuda3std3__45__cpo4cendE,@object
	.size		_ZN39_INTERNAL_1ba30d48_4_k_cu_082bac03_27064cuda3std3__45__cpo4cendE,(_ZN39_INTERNAL_1ba30d48_4_k_cu_082bac03_27064cuda3std6ranges3__45__cpo4swapE - _ZN39_INTERNAL_1ba30d48_4_k_cu_082bac03_27064cuda3std3__45__cpo4cendE)
_ZN39_INTERNAL_1ba30d48_4_k_cu_082bac03_27064cuda3std3__45__cpo4cendE:
	.zero		1
	.type		_ZN39_INTERNAL_1ba30d48_4_k_cu_082bac03_27064cuda3std6ranges3__45__cpo4swapE,@object
	.size		_ZN39_INTERNAL_1ba30d48_4_k_cu_082bac03_27064cuda3std6ranges3__45__cpo4swapE,(.L_8 - _ZN39_INTERNAL_1ba30d48_4_k_cu_082bac03_27064cuda3std6ranges3__45__cpo4swapE)
_ZN39_INTERNAL_1ba30d48_4_k_cu_082bac03_27064cuda3std6ranges3__45__cpo4swapE:
	.zero		1
.L_8:


//--------------------- .nv.constant0._ZN7cutlass13device_kernelINS_4gemm6kernel13GemmUniversalIN4cute5tupleIJiiiiEEENS1_10collective13CollectiveMmaINS1_34MainloopSm90TmaGmmaWarpSpecializedILi18ENS5_IJNS4_1CILi1EEESB_SB_EEENS1_32KernelTmaWarpSpecializedPingpongEEENS5_IJNSA_ILi64EEENSA_ILi128EEENSA_ILi32EEEEEENS_10bfloat16_tENS5_IJlSB_lEEESJ_SK_NS4_8TiledMMAINS4_8MMA_AtomIJNS4_4SM904GMMA28MMA_64x128x16_F32BF16BF16_SSILNSO_5MajorE0ELSQ_0ELNSO_7ScaleInE1ELSR_1EEEEEENS4_6LayoutISC_NS5_IJNSA_ILi0EEESV_SV_EEEEENS5_IJNS4_10UnderscoreESY_SY_EEEEENS4_13SM90_TMA_LOADENS4_14ComposedLayoutINS4_7SwizzleILi2ELi4ELi3EEENS4_18smem_ptr_flag_bitsILi16EEENSU_INS5_IJNSA_ILi8EEESH_EEENS5_IJSH_SB_EEEEEEEvNS4_8identityES11_S1B_vS1C_EENS_8epilogue10collective6detail29Sm90TmaWarpSpecializedAdapterINS1F_15DefaultEpilogueISJ_SK_SK_NS1E_6thread17LinearCombinationISJ_Li1EffLNS1J_9ScaleType4KindE0ELNS_15FloatRoundStyleE2ESJ_EENS1_15EpilogueDefaultEEEEEvvEEEEvNT_6ParamsE --------------------------
	.section	.nv.constant0._ZN7cutlass13device_kernelINS_4gemm6kernel13GemmUniversalIN4cute5tupleIJiiiiEEENS1_10collective13CollectiveMmaINS1_34MainloopSm90TmaGmmaWarpSpecializedILi18ENS5_IJNS4_1CILi1EEESB_SB_EEENS1_32KernelTmaWarpSpecializedPingpongEEENS5_IJNSA_ILi64EEENSA_ILi128EEENSA_ILi32EEEEEENS_10bfloat16_tENS5_IJlSB_lEEESJ_SK_NS4_8TiledMMAINS4_8MMA_AtomIJNS4_4SM904GMMA28MMA_64x128x16_F32BF16BF16_SSILNSO_5MajorE0ELSQ_0ELNSO_7ScaleInE1ELSR_1EEEEEENS4_6LayoutISC_NS5_IJNSA_ILi0EEESV_SV_EEEEENS5_IJNS4_10UnderscoreESY_SY_EEEEENS4_13SM90_TMA_LOADENS4_14ComposedLayoutINS4_7SwizzleILi2ELi4ELi3EEENS4_18smem_ptr_flag_bitsILi16EEENSU_INS5_IJNSA_ILi8EEESH_EEENS5_IJSH_SB_EEEEEEEvNS4_8identityES11_S1B_vS1C_EENS_8epilogue10collective6detail29Sm90TmaWarpSpecializedAdapterINS1F_15DefaultEpilogueISJ_SK_SK_NS1E_6thread17LinearCombinationISJ_Li1EffLNS1J_9ScaleType4KindE0ELNS_15FloatRoundStyleE2ESJ_EENS1_15EpilogueDefaultEEEEEvvEEEEvNT_6ParamsE,"a",@progbits
	.sectionflags	@""
	.align	4
.nv.constant0._ZN7cutlass13device_kernelINS_4gemm6kernel13GemmUniversalIN4cute5tupleIJiiiiEEENS1_10collective13CollectiveMmaINS1_34MainloopSm90TmaGmmaWarpSpecializedILi18ENS5_IJNS4_1CILi1EEESB_SB_EEENS1_32KernelTmaWarpSpecializedPingpongEEENS5_IJNSA_ILi64EEENSA_ILi128EEENSA_ILi32EEEEEENS_10bfloat16_tENS5_IJlSB_lEEESJ_SK_NS4_8TiledMMAINS4_8MMA_AtomIJNS4_4SM904GMMA28MMA_64x128x16_F32BF16BF16_SSILNSO_5MajorE0ELSQ_0ELNSO_7ScaleInE1ELSR_1EEEEEENS4_6LayoutISC_NS5_IJNSA_ILi0EEESV_SV_EEEEENS5_IJNS4_10UnderscoreESY_SY_EEEEENS4_13SM90_TMA_LOADENS4_14ComposedLayoutINS4_7SwizzleILi2ELi4ELi3EEENS4_18smem_ptr_flag_bitsILi16EEENSU_INS5_IJNSA_ILi8EEESH_EEENS5_IJSH_SB_EEEEEEEvNS4_8identityES11_S1B_vS1C_EENS_8epilogue10collective6detail29Sm90TmaWarpSpecializedAdapterINS1F_15DefaultEpilogueISJ_SK_SK_NS1E_6thread17LinearCombinationISJ_Li1EffLNS1J_9ScaleType4KindE0ELNS_15FloatRoundStyleE2ESJ_EENS1_15EpilogueDefaultEEEEEvvEEEEvNT_6ParamsE:
	.zero		1664


//--------------------- SYMBOLS --------------------------

	.type		.nv.reservedSmem.offset0,@object
	.size		.nv.reservedSmem.offset0,0x4
	.type		__assertfail,@function
